//
// Generated by NVIDIA NVVM Compiler
//
// Compiler Build ID: CL-36424714
// Cuda compilation tools, release 13.0, V13.0.88
// Based on NVVM 20.0.0
//

.version 9.0
.target sm_100
.address_size 64

	// .globl	_Z8rand_devPfS_S_iii
.extern .func  (.param .b32 func_retval0) vprintf
(
	.param .b64 vprintf_param_0,
	.param .b64 vprintf_param_1
)
;
.global .align 1 .b8 $str[87] = {76, 101, 97, 114, 110, 105, 110, 103, 32, 114, 97, 116, 101, 115, 58, 32, 37, 46, 51, 102, 32, 97, 110, 100, 32, 37, 46, 51, 102, 45, 45, 45, 87, 101, 105, 103, 104, 116, 115, 32, 111, 102, 32, 98, 97, 116, 99, 104, 32, 37, 100, 32, 97, 114, 101, 58, 32, 37, 46, 51, 102, 32, 38, 32, 37, 46, 51, 102, 45, 45, 45, 101, 114, 114, 111, 114, 32, 105, 115, 58, 32, 37, 46, 51, 102, 10};

.visible .entry _Z8rand_devPfS_S_iii(
	.param .u64 .ptr .align 1 _Z8rand_devPfS_S_iii_param_0,
	.param .u64 .ptr .align 1 _Z8rand_devPfS_S_iii_param_1,
	.param .u64 .ptr .align 1 _Z8rand_devPfS_S_iii_param_2,
	.param .u32 _Z8rand_devPfS_S_iii_param_3,
	.param .u32 _Z8rand_devPfS_S_iii_param_4,
	.param .u32 _Z8rand_devPfS_S_iii_param_5
)
{
	.local .align 16 .b8 	__local_depot0[48];
	.reg .b64 	%SP;
	.reg .b64 	%SPL;
	.reg .pred 	%p<37>;
	.reg .b32 	%r<87>;
	.reg .b32 	%f<376>;
	.reg .b64 	%rd<43>;
	.reg .b64 	%fd<48>;

	mov.u64 	%SPL, __local_depot0;
	cvta.local.u64 	%SP, %SPL;
	ld.param.u64 	%rd18, [_Z8rand_devPfS_S_iii_param_0];
	ld.param.u64 	%rd19, [_Z8rand_devPfS_S_iii_param_1];
	ld.param.u64 	%rd20, [_Z8rand_devPfS_S_iii_param_2];
	ld.param.u32 	%r28, [_Z8rand_devPfS_S_iii_param_3];
	ld.param.u32 	%r30, [_Z8rand_devPfS_S_iii_param_4];
	ld.param.u32 	%r29, [_Z8rand_devPfS_S_iii_param_5];
	cvta.to.global.u64 	%rd1, %rd19;
	cvta.to.global.u64 	%rd2, %rd18;
	cvta.to.global.u64 	%rd21, %rd20;
	mov.u32 	%r1, %tid.x;
	mov.u32 	%r31, %ctaid.x;
	mul.lo.s32 	%r32, %r30, %r1;
	mul.wide.s32 	%rd22, %r32, 4;
	add.s64 	%rd3, %rd21, %rd22;
	mov.b32 	%r33, 1065353216;
	st.global.u32 	[%rd3], %r33;
	mov.b32 	%r34, -1082130432;
	st.global.u32 	[%rd3+4], %r34;
	cvt.rn.f32.u32 	%f54, %r31;
	cvt.f64.f32 	%fd5, %f54;
	fma.rn.f64 	%fd1, %fd5, 0d3F847AE147AE147B, 0d3FA1EB851EB851EC;
	setp.lt.s32 	%p1, %r29, 1;
	@%p1 bra 	$L__BB0_23;
	div.s32 	%r37, %r29, %r28;
	mul.lo.s32 	%r2, %r37, %r1;
	add.s32 	%r3, %r2, %r37;
	and.b32  	%r4, %r29, 3;
	and.b32  	%r5, %r29, 2147483644;
	mov.b32 	%r79, 0;
	mov.f32 	%f369, 0f3F800000;
	mov.f32 	%f368, 0fBF800000;
$L__BB0_2:
	setp.lt.u32 	%p3, %r29, 4;
	mov.f32 	%f349, 0f00000000;
	mov.b32 	%r81, 0;
	mov.f32 	%f348, %f349;
	@%p3 bra 	$L__BB0_13;
	add.s64 	%rd40, %rd1, 8;
	add.s64 	%rd39, %rd2, 8;
	mov.f32 	%f349, 0f00000000;
	mov.b32 	%r80, 0;
$L__BB0_4:
	setp.ge.s32 	%p4, %r80, %r2;
	setp.lt.s32 	%p5, %r80, %r3;
	and.pred  	%p6, %p4, %p5;
	@%p6 bra 	$L__BB0_6;
	ld.global.f32 	%f76, [%rd39+-8];
	fma.rn.f32 	%f77, %f369, %f76, %f368;
	fma.rn.f32 	%f78, %f77, 0fBBBB989D, 0f3F000000;
	cvt.sat.f32.f32 	%f79, %f78;
	mov.f32 	%f80, 0f4B400001;
	mov.f32 	%f81, 0f437C0000;
	fma.rm.f32 	%f82, %f79, %f81, %f80;
	add.f32 	%f83, %f82, 0fCB40007F;
	neg.f32 	%f84, %f83;
	fma.rn.f32 	%f85, %f77, 0fBFB8AA3B, %f84;
	fma.rn.f32 	%f86, %f77, 0fB2A57060, %f85;
	mov.b32 	%r40, %f82;
	shl.b32 	%r41, %r40, 23;
	mov.b32 	%f87, %r41;
	ex2.approx.ftz.f32 	%f88, %f86;
	fma.rn.f32 	%f89, %f88, %f87, 0f3F800000;
	rcp.rn.f32 	%f90, %f89;
	ld.global.f32 	%f91, [%rd40+-8];
	sub.f32 	%f92, %f91, %f90;
	mul.f32 	%f93, %f90, %f92;
	mov.f32 	%f94, 0f3F800000;
	sub.f32 	%f95, %f94, %f90;
	mul.f32 	%f96, %f95, %f93;
	fma.rn.f32 	%f348, %f76, %f96, %f348;
	add.f32 	%f349, %f349, %f96;
$L__BB0_6:
	add.s32 	%r8, %r80, 1;
	setp.ge.s32 	%p7, %r8, %r2;
	setp.lt.s32 	%p8, %r8, %r3;
	and.pred  	%p9, %p7, %p8;
	@%p9 bra 	$L__BB0_8;
	ld.global.f32 	%f97, [%rd39+-4];
	fma.rn.f32 	%f98, %f369, %f97, %f368;
	fma.rn.f32 	%f99, %f98, 0fBBBB989D, 0f3F000000;
	cvt.sat.f32.f32 	%f100, %f99;
	mov.f32 	%f101, 0f4B400001;
	mov.f32 	%f102, 0f437C0000;
	fma.rm.f32 	%f103, %f100, %f102, %f101;
	add.f32 	%f104, %f103, 0fCB40007F;
	neg.f32 	%f105, %f104;
	fma.rn.f32 	%f106, %f98, 0fBFB8AA3B, %f105;
	fma.rn.f32 	%f107, %f98, 0fB2A57060, %f106;
	mov.b32 	%r42, %f103;
	shl.b32 	%r43, %r42, 23;
	mov.b32 	%f108, %r43;
	ex2.approx.ftz.f32 	%f109, %f107;
	fma.rn.f32 	%f110, %f109, %f108, 0f3F800000;
	rcp.rn.f32 	%f111, %f110;
	ld.global.f32 	%f112, [%rd40+-4];
	sub.f32 	%f113, %f112, %f111;
	mul.f32 	%f114, %f111, %f113;
	mov.f32 	%f115, 0f3F800000;
	sub.f32 	%f116, %f115, %f111;
	mul.f32 	%f117, %f116, %f114;
	fma.rn.f32 	%f348, %f97, %f117, %f348;
	add.f32 	%f349, %f349, %f117;
$L__BB0_8:
	add.s32 	%r9, %r8, 1;
	setp.ge.s32 	%p10, %r9, %r2;
	setp.lt.s32 	%p11, %r9, %r3;
	and.pred  	%p12, %p10, %p11;
	@%p12 bra 	$L__BB0_10;
	ld.global.f32 	%f118, [%rd39];
	fma.rn.f32 	%f119, %f369, %f118, %f368;
	fma.rn.f32 	%f120, %f119, 0fBBBB989D, 0f3F000000;
	cvt.sat.f32.f32 	%f121, %f120;
	mov.f32 	%f122, 0f4B400001;
	mov.f32 	%f123, 0f437C0000;
	fma.rm.f32 	%f124, %f121, %f123, %f122;
	add.f32 	%f125, %f124, 0fCB40007F;
	neg.f32 	%f126, %f125;
	fma.rn.f32 	%f127, %f119, 0fBFB8AA3B, %f126;
	fma.rn.f32 	%f128, %f119, 0fB2A57060, %f127;
	mov.b32 	%r44, %f124;
	shl.b32 	%r45, %r44, 23;
	mov.b32 	%f129, %r45;
	ex2.approx.ftz.f32 	%f130, %f128;
	fma.rn.f32 	%f131, %f130, %f129, 0f3F800000;
	rcp.rn.f32 	%f132, %f131;
	ld.global.f32 	%f133, [%rd40];
	sub.f32 	%f134, %f133, %f132;
	mul.f32 	%f135, %f132, %f134;
	mov.f32 	%f136, 0f3F800000;
	sub.f32 	%f137, %f136, %f132;
	mul.f32 	%f138, %f137, %f135;
	fma.rn.f32 	%f348, %f118, %f138, %f348;
	add.f32 	%f349, %f349, %f138;
$L__BB0_10:
	add.s32 	%r10, %r9, 1;
	setp.ge.s32 	%p13, %r10, %r2;
	setp.lt.s32 	%p14, %r10, %r3;
	and.pred  	%p15, %p13, %p14;
	@%p15 bra 	$L__BB0_12;
	ld.global.f32 	%f139, [%rd39+4];
	fma.rn.f32 	%f140, %f369, %f139, %f368;
	fma.rn.f32 	%f141, %f140, 0fBBBB989D, 0f3F000000;
	cvt.sat.f32.f32 	%f142, %f141;
	mov.f32 	%f143, 0f4B400001;
	mov.f32 	%f144, 0f437C0000;
	fma.rm.f32 	%f145, %f142, %f144, %f143;
	add.f32 	%f146, %f145, 0fCB40007F;
	neg.f32 	%f147, %f146;
	fma.rn.f32 	%f148, %f140, 0fBFB8AA3B, %f147;
	fma.rn.f32 	%f149, %f140, 0fB2A57060, %f148;
	mov.b32 	%r46, %f145;
	shl.b32 	%r47, %r46, 23;
	mov.b32 	%f150, %r47;
	ex2.approx.ftz.f32 	%f151, %f149;
	fma.rn.f32 	%f152, %f151, %f150, 0f3F800000;
	rcp.rn.f32 	%f153, %f152;
	ld.global.f32 	%f154, [%rd40+4];
	sub.f32 	%f155, %f154, %f153;
	mul.f32 	%f156, %f153, %f155;
	mov.f32 	%f157, 0f3F800000;
	sub.f32 	%f158, %f157, %f153;
	mul.f32 	%f159, %f158, %f156;
	fma.rn.f32 	%f348, %f139, %f159, %f348;
	add.f32 	%f349, %f349, %f159;
$L__BB0_12:
	add.s64 	%rd40, %rd40, 16;
	add.s64 	%rd39, %rd39, 16;
	add.s32 	%r80, %r10, 1;
	setp.ne.s32 	%p16, %r80, %r5;
	mov.u32 	%r81, %r5;
	@%p16 bra 	$L__BB0_4;
$L__BB0_13:
	setp.eq.s32 	%p17, %r4, 0;
	@%p17 bra 	$L__BB0_22;
	setp.ge.s32 	%p18, %r81, %r2;
	setp.lt.s32 	%p19, %r81, %r3;
	and.pred  	%p20, %p18, %p19;
	@%p20 bra 	$L__BB0_16;
	mul.wide.u32 	%rd23, %r81, 4;
	add.s64 	%rd24, %rd2, %rd23;
	ld.global.f32 	%f160, [%rd24];
	fma.rn.f32 	%f161, %f369, %f160, %f368;
	fma.rn.f32 	%f162, %f161, 0fBBBB989D, 0f3F000000;
	cvt.sat.f32.f32 	%f163, %f162;
	mov.f32 	%f164, 0f4B400001;
	mov.f32 	%f165, 0f437C0000;
	fma.rm.f32 	%f166, %f163, %f165, %f164;
	add.f32 	%f167, %f166, 0fCB40007F;
	neg.f32 	%f168, %f167;
	fma.rn.f32 	%f169, %f161, 0fBFB8AA3B, %f168;
	fma.rn.f32 	%f170, %f161, 0fB2A57060, %f169;
	mov.b32 	%r48, %f166;
	shl.b32 	%r49, %r48, 23;
	mov.b32 	%f171, %r49;
	ex2.approx.ftz.f32 	%f172, %f170;
	fma.rn.f32 	%f173, %f172, %f171, 0f3F800000;
	rcp.rn.f32 	%f174, %f173;
	add.s64 	%rd25, %rd1, %rd23;
	ld.global.f32 	%f175, [%rd25];
	sub.f32 	%f176, %f175, %f174;
	mul.f32 	%f177, %f174, %f176;
	mov.f32 	%f178, 0f3F800000;
	sub.f32 	%f179, %f178, %f174;
	mul.f32 	%f180, %f179, %f177;
	fma.rn.f32 	%f348, %f160, %f180, %f348;
	add.f32 	%f349, %f349, %f180;
$L__BB0_16:
	setp.eq.s32 	%p21, %r4, 1;
	@%p21 bra 	$L__BB0_22;
	add.s32 	%r50, %r81, 1;
	setp.ge.s32 	%p22, %r50, %r2;
	setp.lt.s32 	%p23, %r50, %r3;
	and.pred  	%p24, %p22, %p23;
	mul.wide.u32 	%rd26, %r81, 4;
	add.s64 	%rd10, %rd2, %rd26;
	add.s64 	%rd11, %rd1, %rd26;
	@%p24 bra 	$L__BB0_19;
	ld.global.f32 	%f181, [%rd10+4];
	fma.rn.f32 	%f182, %f369, %f181, %f368;
	fma.rn.f32 	%f183, %f182, 0fBBBB989D, 0f3F000000;
	cvt.sat.f32.f32 	%f184, %f183;
	mov.f32 	%f185, 0f4B400001;
	mov.f32 	%f186, 0f437C0000;
	fma.rm.f32 	%f187, %f184, %f186, %f185;
	add.f32 	%f188, %f187, 0fCB40007F;
	neg.f32 	%f189, %f188;
	fma.rn.f32 	%f190, %f182, 0fBFB8AA3B, %f189;
	fma.rn.f32 	%f191, %f182, 0fB2A57060, %f190;
	mov.b32 	%r51, %f187;
	shl.b32 	%r52, %r51, 23;
	mov.b32 	%f192, %r52;
	ex2.approx.ftz.f32 	%f193, %f191;
	fma.rn.f32 	%f194, %f193, %f192, 0f3F800000;
	rcp.rn.f32 	%f195, %f194;
	ld.global.f32 	%f196, [%rd11+4];
	sub.f32 	%f197, %f196, %f195;
	mul.f32 	%f198, %f195, %f197;
	mov.f32 	%f199, 0f3F800000;
	sub.f32 	%f200, %f199, %f195;
	mul.f32 	%f201, %f200, %f198;
	fma.rn.f32 	%f348, %f181, %f201, %f348;
	add.f32 	%f349, %f349, %f201;
$L__BB0_19:
	setp.eq.s32 	%p25, %r4, 2;
	@%p25 bra 	$L__BB0_22;
	add.s32 	%r53, %r81, 2;
	setp.ge.s32 	%p26, %r53, %r2;
	setp.lt.s32 	%p27, %r53, %r3;
	and.pred  	%p28, %p26, %p27;
	@%p28 bra 	$L__BB0_22;
	ld.global.f32 	%f202, [%rd10+8];
	fma.rn.f32 	%f203, %f369, %f202, %f368;
	fma.rn.f32 	%f204, %f203, 0fBBBB989D, 0f3F000000;
	cvt.sat.f32.f32 	%f205, %f204;
	mov.f32 	%f206, 0f4B400001;
	mov.f32 	%f207, 0f437C0000;
	fma.rm.f32 	%f208, %f205, %f207, %f206;
	add.f32 	%f209, %f208, 0fCB40007F;
	neg.f32 	%f210, %f209;
	fma.rn.f32 	%f211, %f203, 0fBFB8AA3B, %f210;
	fma.rn.f32 	%f212, %f203, 0fB2A57060, %f211;
	mov.b32 	%r54, %f208;
	shl.b32 	%r55, %r54, 23;
	mov.b32 	%f213, %r55;
	ex2.approx.ftz.f32 	%f214, %f212;
	fma.rn.f32 	%f215, %f214, %f213, 0f3F800000;
	rcp.rn.f32 	%f216, %f215;
	ld.global.f32 	%f217, [%rd11+8];
	sub.f32 	%f218, %f217, %f216;
	mul.f32 	%f219, %f216, %f218;
	mov.f32 	%f220, 0f3F800000;
	sub.f32 	%f221, %f220, %f216;
	mul.f32 	%f222, %f221, %f219;
	fma.rn.f32 	%f348, %f202, %f222, %f348;
	add.f32 	%f349, %f349, %f222;
$L__BB0_22:
	div.rn.f32 	%f223, %f348, 0f44610000;
	cvt.f64.f32 	%fd38, %f223;
	cvt.f64.f32 	%fd39, %f369;
	fma.rn.f64 	%fd40, %fd1, %fd38, %fd39;
	cvt.rn.f32.f64 	%f369, %fd40;
	st.global.f32 	[%rd3], %f369;
	div.rn.f32 	%f224, %f349, 0f44610000;
	cvt.f64.f32 	%fd41, %f224;
	cvt.f64.f32 	%fd42, %f368;
	fma.rn.f64 	%fd43, %fd1, %fd41, %fd42;
	cvt.rn.f32.f64 	%f368, %fd43;
	st.global.f32 	[%rd3+4], %f368;
	add.s32 	%r79, %r79, 1;
	setp.eq.s32 	%p29, %r79, 7000;
	@%p29 bra 	$L__BB0_26;
	bra.uni 	$L__BB0_2;
$L__BB0_23:
	mul.f64 	%fd2, %fd1, 0d0000000000000000;
	mov.b32 	%r82, 0;
	mov.f32 	%f369, 0f3F800000;
	mov.f32 	%f368, 0fBF800000;
$L__BB0_24:
	cvt.f64.f32 	%fd6, %f369;
	add.f64 	%fd7, %fd2, %fd6;
	cvt.rn.f32.f64 	%f57, %fd7;
	cvt.f64.f32 	%fd8, %f368;
	add.f64 	%fd9, %fd2, %fd8;
	cvt.rn.f32.f64 	%f58, %fd9;
	cvt.f64.f32 	%fd10, %f57;
	add.f64 	%fd11, %fd2, %fd10;
	cvt.rn.f32.f64 	%f59, %fd11;
	cvt.f64.f32 	%fd12, %f58;
	add.f64 	%fd13, %fd2, %fd12;
	cvt.rn.f32.f64 	%f60, %fd13;
	cvt.f64.f32 	%fd14, %f59;
	add.f64 	%fd15, %fd2, %fd14;
	cvt.rn.f32.f64 	%f61, %fd15;
	cvt.f64.f32 	%fd16, %f60;
	add.f64 	%fd17, %fd2, %fd16;
	cvt.rn.f32.f64 	%f62, %fd17;
	cvt.f64.f32 	%fd18, %f61;
	add.f64 	%fd19, %fd2, %fd18;
	cvt.rn.f32.f64 	%f63, %fd19;
	cvt.f64.f32 	%fd20, %f62;
	add.f64 	%fd21, %fd2, %fd20;
	cvt.rn.f32.f64 	%f64, %fd21;
	cvt.f64.f32 	%fd22, %f63;
	add.f64 	%fd23, %fd2, %fd22;
	cvt.rn.f32.f64 	%f65, %fd23;
	cvt.f64.f32 	%fd24, %f64;
	add.f64 	%fd25, %fd2, %fd24;
	cvt.rn.f32.f64 	%f66, %fd25;
	cvt.f64.f32 	%fd26, %f65;
	add.f64 	%fd27, %fd2, %fd26;
	cvt.rn.f32.f64 	%f67, %fd27;
	cvt.f64.f32 	%fd28, %f66;
	add.f64 	%fd29, %fd2, %fd28;
	cvt.rn.f32.f64 	%f68, %fd29;
	cvt.f64.f32 	%fd30, %f67;
	add.f64 	%fd31, %fd2, %fd30;
	cvt.rn.f32.f64 	%f69, %fd31;
	cvt.f64.f32 	%fd32, %f68;
	add.f64 	%fd33, %fd2, %fd32;
	cvt.rn.f32.f64 	%f70, %fd33;
	cvt.f64.f32 	%fd34, %f69;
	add.f64 	%fd35, %fd2, %fd34;
	cvt.rn.f32.f64 	%f369, %fd35;
	cvt.f64.f32 	%fd36, %f70;
	add.f64 	%fd37, %fd2, %fd36;
	cvt.rn.f32.f64 	%f368, %fd37;
	add.s32 	%r82, %r82, 8;
	setp.ne.s32 	%p2, %r82, 7000;
	@%p2 bra 	$L__BB0_24;
	st.global.f32 	[%rd3], %f369;
	st.global.f32 	[%rd3+4], %f368;
$L__BB0_26:
	div.s32 	%r16, %r29, %r28;
	mul.lo.s32 	%r85, %r16, %r1;
	setp.lt.s32 	%p30, %r16, 1;
	mov.f64 	%fd47, 0d0000000000000000;
	@%p30 bra 	$L__BB0_36;
	add.s32 	%r56, %r85, 1;
	add.s32 	%r57, %r85, %r16;
	max.s32 	%r58, %r57, %r56;
	sub.s32 	%r18, %r58, %r85;
	and.b32  	%r19, %r18, 3;
	sub.s32 	%r59, %r85, %r58;
	setp.gt.u32 	%p31, %r59, -4;
	mov.f32 	%f371, 0f00000000;
	@%p31 bra 	$L__BB0_30;
	and.b32  	%r60, %r18, -4;
	neg.s32 	%r83, %r60;
	mul.wide.u32 	%rd27, %r85, 4;
	add.s64 	%rd28, %rd27, 8;
	add.s64 	%rd42, %rd1, %rd28;
	add.s64 	%rd41, %rd2, %rd28;
	mov.f32 	%f371, 0f00000000;
$L__BB0_29:
	.pragma "nounroll";
	ld.global.f32 	%f228, [%rd41+-8];
	fma.rn.f32 	%f229, %f369, %f228, %f368;
	fma.rn.f32 	%f230, %f229, 0fBBBB989D, 0f3F000000;
	cvt.sat.f32.f32 	%f231, %f230;
	mov.f32 	%f232, 0f4B400001;
	mov.f32 	%f233, 0f437C0000;
	fma.rm.f32 	%f234, %f231, %f233, %f232;
	add.f32 	%f235, %f234, 0fCB40007F;
	neg.f32 	%f236, %f235;
	fma.rn.f32 	%f237, %f229, 0fBFB8AA3B, %f236;
	fma.rn.f32 	%f238, %f229, 0fB2A57060, %f237;
	mov.b32 	%r61, %f234;
	shl.b32 	%r62, %r61, 23;
	mov.b32 	%f239, %r62;
	ex2.approx.ftz.f32 	%f240, %f238;
	fma.rn.f32 	%f241, %f240, %f239, 0f3F800000;
	rcp.rn.f32 	%f242, %f241;
	ld.global.f32 	%f243, [%rd42+-8];
	sub.f32 	%f244, %f242, %f243;
	add.f32 	%f245, %f371, %f244;
	ld.global.f32 	%f246, [%rd41+-4];
	fma.rn.f32 	%f247, %f369, %f246, %f368;
	fma.rn.f32 	%f248, %f247, 0fBBBB989D, 0f3F000000;
	cvt.sat.f32.f32 	%f249, %f248;
	fma.rm.f32 	%f250, %f249, %f233, %f232;
	add.f32 	%f251, %f250, 0fCB40007F;
	neg.f32 	%f252, %f251;
	fma.rn.f32 	%f253, %f247, 0fBFB8AA3B, %f252;
	fma.rn.f32 	%f254, %f247, 0fB2A57060, %f253;
	mov.b32 	%r63, %f250;
	shl.b32 	%r64, %r63, 23;
	mov.b32 	%f255, %r64;
	ex2.approx.ftz.f32 	%f256, %f254;
	fma.rn.f32 	%f257, %f256, %f255, 0f3F800000;
	rcp.rn.f32 	%f258, %f257;
	ld.global.f32 	%f259, [%rd42+-4];
	sub.f32 	%f260, %f258, %f259;
	add.f32 	%f261, %f245, %f260;
	ld.global.f32 	%f262, [%rd41];
	fma.rn.f32 	%f263, %f369, %f262, %f368;
	fma.rn.f32 	%f264, %f263, 0fBBBB989D, 0f3F000000;
	cvt.sat.f32.f32 	%f265, %f264;
	fma.rm.f32 	%f266, %f265, %f233, %f232;
	add.f32 	%f267, %f266, 0fCB40007F;
	neg.f32 	%f268, %f267;
	fma.rn.f32 	%f269, %f263, 0fBFB8AA3B, %f268;
	fma.rn.f32 	%f270, %f263, 0fB2A57060, %f269;
	mov.b32 	%r65, %f266;
	shl.b32 	%r66, %r65, 23;
	mov.b32 	%f271, %r66;
	ex2.approx.ftz.f32 	%f272, %f270;
	fma.rn.f32 	%f273, %f272, %f271, 0f3F800000;
	rcp.rn.f32 	%f274, %f273;
	ld.global.f32 	%f275, [%rd42];
	sub.f32 	%f276, %f274, %f275;
	add.f32 	%f277, %f261, %f276;
	ld.global.f32 	%f278, [%rd41+4];
	fma.rn.f32 	%f279, %f369, %f278, %f368;
	fma.rn.f32 	%f280, %f279, 0fBBBB989D, 0f3F000000;
	cvt.sat.f32.f32 	%f281, %f280;
	fma.rm.f32 	%f282, %f281, %f233, %f232;
	add.f32 	%f283, %f282, 0fCB40007F;
	neg.f32 	%f284, %f283;
	fma.rn.f32 	%f285, %f279, 0fBFB8AA3B, %f284;
	fma.rn.f32 	%f286, %f279, 0fB2A57060, %f285;
	mov.b32 	%r67, %f282;
	shl.b32 	%r68, %r67, 23;
	mov.b32 	%f287, %r68;
	ex2.approx.ftz.f32 	%f288, %f286;
	fma.rn.f32 	%f289, %f288, %f287, 0f3F800000;
	rcp.rn.f32 	%f290, %f289;
	ld.global.f32 	%f291, [%rd42+4];
	sub.f32 	%f292, %f290, %f291;
	add.f32 	%f371, %f277, %f292;
	add.s32 	%r85, %r85, 4;
	add.s32 	%r83, %r83, 4;
	add.s64 	%rd42, %rd42, 16;
	add.s64 	%rd41, %rd41, 16;
	setp.ne.s32 	%p32, %r83, 0;
	@%p32 bra 	$L__BB0_29;
$L__BB0_30:
	setp.eq.s32 	%p33, %r19, 0;
	@%p33 bra 	$L__BB0_35;
	setp.eq.s32 	%p34, %r19, 1;
	@%p34 bra 	$L__BB0_33;
	mul.wide.u32 	%rd29, %r85, 4;
	add.s64 	%rd30, %rd2, %rd29;
	ld.global.f32 	%f294, [%rd30];
	fma.rn.f32 	%f295, %f369, %f294, %f368;
	fma.rn.f32 	%f296, %f295, 0fBBBB989D, 0f3F000000;
	cvt.sat.f32.f32 	%f297, %f296;
	mov.f32 	%f298, 0f4B400001;
	mov.f32 	%f299, 0f437C0000;
	fma.rm.f32 	%f300, %f297, %f299, %f298;
	add.f32 	%f301, %f300, 0fCB40007F;
	neg.f32 	%f302, %f301;
	fma.rn.f32 	%f303, %f295, 0fBFB8AA3B, %f302;
	fma.rn.f32 	%f304, %f295, 0fB2A57060, %f303;
	mov.b32 	%r69, %f300;
	shl.b32 	%r70, %r69, 23;
	mov.b32 	%f305, %r70;
	ex2.approx.ftz.f32 	%f306, %f304;
	fma.rn.f32 	%f307, %f306, %f305, 0f3F800000;
	rcp.rn.f32 	%f308, %f307;
	add.s64 	%rd31, %rd1, %rd29;
	ld.global.f32 	%f309, [%rd31];
	sub.f32 	%f310, %f308, %f309;
	add.f32 	%f311, %f371, %f310;
	ld.global.f32 	%f312, [%rd30+4];
	fma.rn.f32 	%f313, %f369, %f312, %f368;
	fma.rn.f32 	%f314, %f313, 0fBBBB989D, 0f3F000000;
	cvt.sat.f32.f32 	%f315, %f314;
	fma.rm.f32 	%f316, %f315, %f299, %f298;
	add.f32 	%f317, %f316, 0fCB40007F;
	neg.f32 	%f318, %f317;
	fma.rn.f32 	%f319, %f313, 0fBFB8AA3B, %f318;
	fma.rn.f32 	%f320, %f313, 0fB2A57060, %f319;
	mov.b32 	%r71, %f316;
	shl.b32 	%r72, %r71, 23;
	mov.b32 	%f321, %r72;
	ex2.approx.ftz.f32 	%f322, %f320;
	fma.rn.f32 	%f323, %f322, %f321, 0f3F800000;
	rcp.rn.f32 	%f324, %f323;
	ld.global.f32 	%f325, [%rd31+4];
	sub.f32 	%f326, %f324, %f325;
	add.f32 	%f371, %f311, %f326;
	add.s32 	%r85, %r85, 2;
$L__BB0_33:
	and.b32  	%r73, %r18, 1;
	setp.eq.b32 	%p35, %r73, 1;
	not.pred 	%p36, %p35;
	@%p36 bra 	$L__BB0_35;
	mul.wide.u32 	%rd32, %r85, 4;
	add.s64 	%rd33, %rd2, %rd32;
	ld.global.f32 	%f327, [%rd33];
	fma.rn.f32 	%f328, %f369, %f327, %f368;
	fma.rn.f32 	%f329, %f328, 0fBBBB989D, 0f3F000000;
	cvt.sat.f32.f32 	%f330, %f329;
	mov.f32 	%f331, 0f4B400001;
	mov.f32 	%f332, 0f437C0000;
	fma.rm.f32 	%f333, %f330, %f332, %f331;
	add.f32 	%f334, %f333, 0fCB40007F;
	neg.f32 	%f335, %f334;
	fma.rn.f32 	%f336, %f328, 0fBFB8AA3B, %f335;
	fma.rn.f32 	%f337, %f328, 0fB2A57060, %f336;
	mov.b32 	%r74, %f333;
	shl.b32 	%r75, %r74, 23;
	mov.b32 	%f338, %r75;
	ex2.approx.ftz.f32 	%f339, %f337;
	fma.rn.f32 	%f340, %f339, %f338, 0f3F800000;
	rcp.rn.f32 	%f341, %f340;
	add.s64 	%rd34, %rd1, %rd32;
	ld.global.f32 	%f342, [%rd34];
	sub.f32 	%f343, %f341, %f342;
	add.f32 	%f371, %f371, %f343;
$L__BB0_35:
	cvt.f64.f32 	%fd47, %f371;
$L__BB0_36:
	add.s32 	%r76, %r1, 1;
	add.u64 	%rd35, %SP, 0;
	add.u64 	%rd36, %SPL, 0;
	cvt.f64.f32 	%fd45, %f369;
	cvt.f64.f32 	%fd46, %f368;
	st.local.v2.f64 	[%rd36], {%fd1, %fd1};
	st.local.u32 	[%rd36+16], %r76;
	st.local.f64 	[%rd36+24], %fd45;
	st.local.v2.f64 	[%rd36+32], {%fd46, %fd47};
	mov.u64 	%rd37, $str;
	cvta.global.u64 	%rd38, %rd37;
	{ // callseq 0, 0
	.param .b64 param0;
	st.param.b64 	[param0], %rd38;
	.param .b64 param1;
	st.param.b64 	[param1], %rd35;
	.param .b32 retval0;
	call.uni (retval0), 
	vprintf, 
	(
	param0, 
	param1
	);
	ld.param.b32 	%r77, [retval0];
	} // callseq 0
	ret;

}


// ===== COMPILED SASS (sm_100) =====

	.target	sm_100

	.elftype	@"ET_EXEC"


//--------------------- .note.nv.tkinfo           --------------------------
	.section	.note.nv.tkinfo,"",@"SHT_NOTE"
	.sectionflags	@"SHF_NOTE_NV_TKINFO"
	.tkinfo
        /*0018*/ 	.word	0x00000002
        /*0030*/ 	.string	""
        /*0030*/ 	.string	"ptxas"
        /*0030*/ 	.string	"Cuda compilation tools, release 13.0, V13.0.88"
        /*0030*/ 	.string	"Build cuda_13.0.r13.0/compiler.36424714_0"
        /*0030*/ 	.string	"-arch sm_100 -m 64 "



//--------------------- .note.nv.cuinfo           --------------------------
	.section	.note.nv.cuinfo,"",@"SHT_NOTE"
	.sectionflags	@"SHF_NOTE_NV_CUINFO"
        /*0018*/ 	.short	0x0002
        /*001a*/ 	.short	0x0064
        /*001c*/ 	.short	0x0082
	.zero		2


//--------------------- .nv.info                  --------------------------
	.section	.nv.info,"",@"SHT_CUDA_INFO"
	.align	4


	//----- nvinfo : EIATTR_REGCOUNT
	.align		4
        /*0000*/ 	.byte	0x04, 0x2f
        /*0002*/ 	.short	(.L_2 - .L_1)
	.align		4
.L_1:
        /*0004*/ 	.word	index@(_Z8rand_devPfS_S_iii)
        /*0008*/ 	.word	0x0000001b


	//----- nvinfo : EIATTR_FRAME_SIZE
	.align		4
.L_2:
        /*000c*/ 	.byte	0x04, 0x11
        /*000e*/ 	.short	(.L_4 - .L_3)
	.align		4
.L_3:
        /*0010*/ 	.word	index@($__internal_1_$__cuda_sm3x_div_rn_noftz_f32_slowpath)
        /*0014*/ 	.word	0x00000030


	//----- nvinfo : EIATTR_FRAME_SIZE
	.align		4
.L_4:
        /*0018*/ 	.byte	0x04, 0x11
        /*001a*/ 	.short	(.L_6 - .L_5)
	.align		4
.L_5:
        /*001c*/ 	.word	index@($__internal_0_$__cuda_sm20_rcp_rn_f32_slowpath)
        /*0020*/ 	.word	0x00000030


	//----- nvinfo : EIATTR_FRAME_SIZE
	.align		4
.L_6:
        /*0024*/ 	.byte	0x04, 0x11
        /*0026*/ 	.short	(.L_8 - .L_7)
	.align		4
.L_7:
        /*0028*/ 	.word	index@(_Z8rand_devPfS_S_iii)
        /*002c*/ 	.word	0x00000030


	//----- nvinfo : EIATTR_MIN_STACK_SIZE
	.align		4
.L_8:
        /*0030*/ 	.byte	0x04, 0x12
        /*0032*/ 	.short	(.L_10 - .L_9)
	.align		4
.L_9:
        /*0034*/ 	.word	index@(_Z8rand_devPfS_S_iii)
        /*0038*/ 	.word	0x00000030
.L_10:


//--------------------- .nv.compat                --------------------------
	.section	.nv.compat,"",@"SHT_CUDA_COMPAT_INFO"
	.align	4
        /*0000*/ 	.byte	0x02, 0x09, 0x00, 0x00, 0x02, 0x02, 0x01, 0x00, 0x02, 0x05, 0x05, 0x00, 0x03, 0x07, 0x01, 0x01
        /*0010*/ 	.byte	0x02, 0x03, 0x00, 0x00, 0x02, 0x06, 0x01, 0x00, 0x04, 0x0b, 0x08, 0x00, 0x01, 0x00, 0x00, 0x00
        /*0020*/ 	.byte	0x00, 0x00, 0x00, 0x00


//--------------------- .nv.info._Z8rand_devPfS_S_iii --------------------------
	.section	.nv.info._Z8rand_devPfS_S_iii,"",@"SHT_CUDA_INFO"
	.sectionflags	@""
	.align	4


	//----- nvinfo : EIATTR_CUDA_API_VERSION
	.align		4
        /*0000*/ 	.byte	0x04, 0x37
        /*0002*/ 	.short	(.L_12 - .L_11)
.L_11:
        /*0004*/ 	.word	0x00000082


	//----- nvinfo : EIATTR_KPARAM_INFO
	.align		4
.L_12:
        /*0008*/ 	.byte	0x04, 0x17
        /*000a*/ 	.short	(.L_14 - .L_13)
.L_13:
        /*000c*/ 	.word	0x00000000
        /*0010*/ 	.short	0x0005
        /*0012*/ 	.short	0x0020
        /*0014*/ 	.byte	0x00, 0xf0, 0x11, 0x00


	//----- nvinfo : EIATTR_KPARAM_INFO
	.align		4
.L_14:
        /*0018*/ 	.byte	0x04, 0x17
        /*001a*/ 	.short	(.L_16 - .L_15)
.L_15:
        /*001c*/ 	.word	0x00000000
        /*0020*/ 	.short	0x0004
        /*0022*/ 	.short	0x001c
        /*0024*/ 	.byte	0x00, 0xf0, 0x11, 0x00


	//----- nvinfo : EIATTR_KPARAM_INFO
	.align		4
.L_16:
        /*0028*/ 	.byte	0x04, 0x17
        /*002a*/ 	.short	(.L_18 - .L_17)
.L_17:
        /*002c*/ 	.word	0x00000000
        /*0030*/ 	.short	0x0003
        /*0032*/ 	.short	0x0018
        /*0034*/ 	.byte	0x00, 0xf0, 0x11, 0x00


	//----- nvinfo : EIATTR_KPARAM_INFO
	.align		4
.L_18:
        /*0038*/ 	.byte	0x04, 0x17
        /*003a*/ 	.short	(.L_20 - .L_19)
.L_19:
        /*003c*/ 	.word	0x00000000
        /*0040*/ 	.short	0x0002
        /*0042*/ 	.short	0x0010
        /*0044*/ 	.byte	0x00, 0xf5, 0x21, 0x00


	//----- nvinfo : EIATTR_KPARAM_INFO
	.align		4
.L_20:
        /*0048*/ 	.byte	0x04, 0x17
        /*004a*/ 	.short	(.L_22 - .L_21)
.L_21:
        /*004c*/ 	.word	0x00000000
        /*0050*/ 	.short	0x0001
        /*0052*/ 	.short	0x0008
        /*0054*/ 	.byte	0x00, 0xf5, 0x21, 0x00


	//----- nvinfo : EIATTR_KPARAM_INFO
	.align		4
.L_22:
        /*0058*/ 	.byte	0x04, 0x17
        /*005a*/ 	.short	(.L_24 - .L_23)
.L_23:
        /*005c*/ 	.word	0x00000000
        /*0060*/ 	.short	0x0000
        /*0062*/ 	.short	0x0000
        /*0064*/ 	.byte	0x00, 0xf5, 0x21, 0x00


	//----- nvinfo : EIATTR_SPARSE_MMA_MASK
	.align		4
.L_24:
        /*0068*/ 	.byte	0x03, 0x50
        /*006a*/ 	.short	0x0000


	//----- nvinfo : EIATTR_MAXREG_COUNT
	.align		4
        /*006c*/ 	.byte	0x03, 0x1b
        /*006e*/ 	.short	0x00ff


	//----- nvinfo : EIATTR_EXTERNS
	.align		4
        /*0070*/ 	.byte	0x04, 0x0f
        /*0072*/ 	.short	(.L_26 - .L_25)


	//   ....[0]....
	.align		4
.L_25:
        /*0074*/ 	.word	index@(vprintf)


	//----- nvinfo : EIATTR_MERCURY_ISA_VERSION
	.align		4
.L_26:
        /*0078*/ 	.byte	0x03, 0x5f
        /*007a*/ 	.short	0x0101


	//----- nvinfo : EIATTR_VRC_CTA_INIT_COUNT
	.align		4
        /*007c*/ 	.byte	0x02, 0x4a
	.zero		1
	.zero		1


	//----- nvinfo : EIATTR_SYSCALL_OFFSETS
	.align		4
        /*0080*/ 	.byte	0x04, 0x46
        /*0082*/ 	.short	(.L_28 - .L_27)


	//   ....[0]....
.L_27:
        /*0084*/ 	.word	0x00004310


	//----- nvinfo : EIATTR_EXIT_INSTR_OFFSETS
	.align		4
.L_28:
        /*0088*/ 	.byte	0x04, 0x1c
        /*008a*/ 	.short	(.L_30 - .L_29)


	//   ....[0]....
.L_29:
        /*008c*/ 	.word	0x00004320


	//----- nvinfo : EIATTR_CRS_STACK_SIZE
	.align		4
.L_30:
        /*0090*/ 	.byte	0x04, 0x1e
        /*0092*/ 	.short	(.L_32 - .L_31)
.L_31:
        /*0094*/ 	.word	0x00000000


	//----- nvinfo : EIATTR_CBANK_PARAM_SIZE
	.align		4
.L_32:
        /*0098*/ 	.byte	0x03, 0x19
        /*009a*/ 	.short	0x0024


	//----- nvinfo : EIATTR_PARAM_CBANK
	.align		4
        /*009c*/ 	.byte	0x04, 0x0a
        /*009e*/ 	.short	(.L_34 - .L_33)
	.align		4
.L_33:
        /*00a0*/ 	.word	index@(.nv.constant0._Z8rand_devPfS_S_iii)
        /*00a4*/ 	.short	0x0380
        /*00a6*/ 	.short	0x0024


	//----- nvinfo : EIATTR_SW_WAR
	.align		4
.L_34:
        /*00a8*/ 	.byte	0x04, 0x36
        /*00aa*/ 	.short	(.L_36 - .L_35)
.L_35:
        /*00ac*/ 	.word	0x00000008
.L_36:


//--------------------- .nv.callgraph             --------------------------
	.section	.nv.callgraph,"",@"SHT_CUDA_CALLGRAPH"
	.align	4
	.sectionentsize	8
	.align		4
        /*0000*/ 	.word	0x00000000
	.align		4
        /*0004*/ 	.word	0xffffffff
	.align		4
        /*0008*/ 	.word	index@(_Z8rand_devPfS_S_iii)
	.align		4
        /*000c*/ 	.word	index@(vprintf)
	.align		4
        /*0010*/ 	.word	0x00000000
	.align		4
        /*0014*/ 	.word	0xfffffffe
	.align		4
        /*0018*/ 	.word	0x00000000
	.align		4
        /*001c*/ 	.word	0xfffffffd
	.align		4
        /*0020*/ 	.word	0x00000000
	.align		4
        /*0024*/ 	.word	0xfffffffc


//--------------------- .nv.constant4             --------------------------
	.section	.nv.constant4,"a",@progbits
	.align	8
	.align		8
.nv.constant4:
        /*0000*/ 	.dword	vprintf
	.align		8
        /*0008*/ 	.dword	$str


//--------------------- .text._Z8rand_devPfS_S_iii --------------------------
	.section	.text._Z8rand_devPfS_S_iii,"ax",@progbits
	.align	128
        .global         _Z8rand_devPfS_S_iii
        .type           _Z8rand_devPfS_S_iii,@function
        .size           _Z8rand_devPfS_S_iii,(.L_x_92 - _Z8rand_devPfS_S_iii)
        .other          _Z8rand_devPfS_S_iii,@"STO_CUDA_ENTRY STV_DEFAULT"
_Z8rand_devPfS_S_iii:
.text._Z8rand_devPfS_S_iii:
[----:B------:R-:W0:Y:S08]  /*0000*/  LDC R1, c[0x0][0x37c] ;  /* 0x0000df00ff017b82 */ /* 0x000e300000000800 */
[----:B------:R-:W1:Y:S01]  /*0010*/  S2UR UR4, SR_CTAID.X ;  /* 0x00000000000479c3 */ /* 0x000e620000002500 */
[----:B------:R-:W2:Y:S01]  /*0020*/  S2R R6, SR_TID.X ;  /* 0x0000000000067919 */ /* 0x000ea20000002100 */
[----:B------:R-:W2:Y:S01]  /*0030*/  LDCU UR5, c[0x0][0x39c] ;  /* 0x00007380ff0577ac */ /* 0x000ea20008000800 */
[----:B0-----:R-:W-:Y:S01]  /*0040*/  IADD3 R1, PT, PT, R1, -0x30, RZ ;  /* 0xffffffd001017810 */ /* 0x001fe20007ffe0ff */
[----:B------:R-:W-:-:S02]  /*0050*/  HFMA2 R8, -RZ, RZ, 0.006561279296875, 47.375 ;  /* 0x1eb851ecff087431 */ /* 0x000fc400000001ff */
[----:B------:R-:W-:Y:S01]  /*0060*/  IMAD.MOV.U32 R9, RZ, RZ, 0x3fa1eb85 ;  /* 0x3fa1eb85ff097424 */ /* 0x000fe200078e00ff */
[----:B------:R-:W0:Y:S01]  /*0070*/  LDCU.64 UR16, c[0x0][0x358] ;  /* 0x00006b00ff1077ac */ /* 0x000e220008000a00 */
[----:B------:R-:W-:Y:S01]  /*0080*/  R2UR UR13, R1 ;  /* 0x00000000010d72ca */ /* 0x000fe200000e0000 */
[----:B------:R-:W3:Y:S01]  /*0090*/  LDC.64 R4, c[0x0][0x390] ;  /* 0x0000e400ff047b82 */ /* 0x000ee20000000a00 */
[----:B------:R-:W-:Y:S01]  /*00a0*/  HFMA2 R11, -RZ, RZ, -1.875, 0 ;  /* 0xbf800000ff0b7431 */ /* 0x000fe200000001ff */
[----:B------:R-:W4:Y:S01]  /*00b0*/  LDCU UR12, c[0x0][0x3a0] ;  /* 0x00007400ff0c77ac */ /* 0x000f220008000800 */
[----:B------:R-:W-:Y:S01]  /*00c0*/  UMOV UR6, 0x47ae147b ;  /* 0x47ae147b00067882 */ /* 0x000fe20000000000 */
[----:B------:R-:W-:Y:S01]  /*00d0*/  UMOV UR7, 0x3f847ae1 ;  /* 0x3f847ae100077882 */ /* 0x000fe20000000000 */
[----:B-1----:R-:W-:Y:S01]  /*00e0*/  I2FP.F32.U32 R2, UR4 ;  /* 0x0000000400027c45 */ /* 0x002fe20008201000 */
[----:B------:R-:W1:Y:S05]  /*00f0*/  LDCU UR4, c[0x0][0x2f8] ;  /* 0x00005f00ff0477ac */ /* 0x000e6a0008000800 */
[----:B------:R-:W5:Y:S01]  /*0100*/  F2F.F64.F32 R2, R2 ;  /* 0x0000000200027310 */ /* 0x000f620000201800 */
[----:B--2---:R-:W-:Y:S01]  /*0110*/  IMAD R7, R6, UR5, RZ ;  /* 0x0000000506077c24 */ /* 0x004fe2000f8e02ff */
[----:B------:R-:W2:Y:S03]  /*0120*/  LDCU UR5, c[0x0][0x2fc] ;  /* 0x00005f80ff0577ac */ /* 0x000ea60008000800 */
[----:B---3--:R-:W-:Y:S01]  /*0130*/  IMAD.WIDE R4, R7, 0x4, R4 ;  /* 0x0000000407047825 */ /* 0x008fe200078e0204 */
[----:B------:R-:W-:-:S04]  /*0140*/  MOV R7, 0x3f800000 ;  /* 0x3f80000000077802 */ /* 0x000fc80000000f00 */
[----:B0-----:R0:W-:Y:S01]  /*0150*/  STG.E desc[UR16][R4.64+0x4], R11 ;  /* 0x0000040b04007986 */ /* 0x0011e2000c101910 */
[----:B-1----:R-:W-:Y:S01]  /*0160*/  UIADD3 UR13, UP0, UPT, UR13, UR4, URZ ;  /* 0x000000040d0d7290 */ /* 0x002fe2000ff1e0ff */
[----:B-----5:R-:W-:Y:S02]  /*0170*/  DFMA R2, R2, UR6, R8 ;  /* 0x0000000602027c2b */ /* 0x020fe40008000008 */
[----:B------:R0:W-:Y:S01]  /*0180*/  STG.E desc[UR16][R4.64], R7 ;  /* 0x0000000704007986 */ /* 0x0001e2000c101910 */
[----:B--2---:R-:W-:Y:S02]  /*0190*/  UIADD3.X UR14, UPT, UPT, URZ, UR5, URZ, UP0, !UPT ;  /* 0x00000005ff0e7290 */ /* 0x004fe400087fe4ff */
[----:B----4-:R-:W-:-:S05]  /*01a0*/  UISETP.GE.AND UP0, UPT, UR12, 0x1, UPT ;  /* 0x000000010c00788c */ /* 0x010fca000bf06270 */
[----:B------:R-:W-:Y:S02]  /*01b0*/  R2UR UR18, R2 ;  /* 0x00000000021272ca */ /* 0x000fe400000e0000 */
[----:B------:R-:W-:Y:S02]  /*01c0*/  R2UR UR19, R3 ;  /* 0x00000000031372ca */ /* 0x000fe400000e0000 */
[----:B0-----:R-:W-:-:S13]  /*01d0*/  BRA.U !UP0, `(.L_x_0) ;  /* 0x0000001908307547 */ /* 0x001fda000b800000 */
[----:B------:R-:W0:Y:S01]  /*01e0*/  LDC R11, c[0x0][0x398] ;  /* 0x0000e600ff0b7b82 */ /* 0x000e220000000800 */
[----:B------:R-:W-:Y:S01]  /*01f0*/  MOV R8, UR12 ;  /* 0x0000000c00087c02 */ /* 0x000fe20008000f00 */
[----:B------:R-:W-:Y:S01]  /*0200*/  ULOP3.LUT UR15, UR12, 0x3, URZ, 0xc0, !UPT ;  /* 0x000000030c0f7892 */ /* 0x000fe2000f8ec0ff */
[----:B------:R-:W-:Y:S02]  /*0210*/  UMOV UR4, URZ ;  /* 0x000000ff00047c82 */ /* 0x000fe40008000000 */
[----:B------:R-:W-:Y:S02]  /*0220*/  IABS R8, R8 ;  /* 0x0000000800087213 */ /* 0x000fe40000000000 */
[----:B0-----:R-:W-:-:S04]  /*0230*/  IABS R7, R11 ;  /* 0x0000000b00077213 */ /* 0x001fc80000000000 */
[----:B------:R-:W0:Y:S08]  /*0240*/  I2F.RP R0, R7 ;  /* 0x0000000700007306 */ /* 0x000e300000209400 */
[----:B0-----:R-:W0:Y:S02]  /*0250*/  MUFU.RCP R0, R0 ;  /* 0x0000000000007308 */ /* 0x001e240000001000 */
[----:B0-----:R-:W-:-:S06]  /*0260*/  VIADD R2, R0, 0xffffffe ;  /* 0x0ffffffe00027836 */ /* 0x001fcc0000000000 */
[----:B------:R0:W1:Y:S02]  /*0270*/  F2I.FTZ.U32.TRUNC.NTZ R3, R2 ;  /* 0x0000000200037305 */ /* 0x000064000021f000 */
[----:B0-----:R-:W-:Y:S01]  /*0280*/  IMAD.MOV.U32 R2, RZ, RZ, RZ ;  /* 0x000000ffff027224 */ /* 0x001fe200078e00ff */
[----:B-1----:R-:W-:-:S05]  /*0290*/  IADD3 R10, PT, PT, RZ, -R3, RZ ;  /* 0x80000003ff0a7210 */ /* 0x002fca0007ffe0ff */
[----:B------:R-:W-:-:S04]  /*02a0*/  IMAD R9, R10, R7, RZ ;  /* 0x000000070a097224 */ /* 0x000fc800078e02ff */
[----:B------:R-:W-:-:S06]  /*02b0*/  IMAD.HI.U32 R3, R3, R9, R2 ;  /* 0x0000000903037227 */ /* 0x000fcc00078e0002 */
[----:B------:R-:W-:-:S05]  /*02c0*/  IMAD.HI.U32 R3, R3, R8, RZ ;  /* 0x0000000803037227 */ /* 0x000fca00078e00ff */
[----:B------:R-:W-:-:S05]  /*02d0*/  IADD3 R0, PT, PT, -R3, RZ, RZ ;  /* 0x000000ff03007210 */ /* 0x000fca0007ffe1ff */
[----:B------:R-:W-:Y:S01]  /*02e0*/  IMAD R0, R7, R0, R8 ;  /* 0x0000000007007224 */ /* 0x000fe200078e0208 */
[----:B------:R-:W-:-:S04]  /*02f0*/  MOV R8, 0xbf800000 ;  /* 0xbf80000000087802 */ /* 0x000fc80000000f00 */
[----:B------:R-:W-:-:S13]  /*0300*/  ISETP.GT.U32.AND P2, PT, R7, R0, PT ;  /* 0x000000000700720c */ /* 0x000fda0003f44070 */
[-C--:B------:R-:W-:Y:S01]  /*0310*/  @!P2 IADD3 R0, PT, PT, R0, -R7.reuse, RZ ;  /* 0x800000070000a210 */ /* 0x080fe20007ffe0ff */
[----:B------:R-:W-:Y:S01]  /*0320*/  @!P2 VIADD R3, R3, 0x1 ;  /* 0x000000010303a836 */ /* 0x000fe20000000000 */
[C---:B------:R-:W-:Y:S02]  /*0330*/  ISETP.NE.AND P2, PT, R11.reuse, RZ, PT ;  /* 0x000000ff0b00720c */ /* 0x040fe40003f45270 */
[----:B------:R-:W-:Y:S01]  /*0340*/  ISETP.GE.U32.AND P0, PT, R0, R7, PT ;  /* 0x000000070000720c */ /* 0x000fe20003f06070 */
[----:B------:R-:W-:Y:S01]  /*0350*/  IMAD.MOV.U32 R7, RZ, RZ, 0x3f800000 ;  /* 0x3f800000ff077424 */ /* 0x000fe200078e00ff */
[----:B------:R-:W-:Y:S01]  /*0360*/  LOP3.LUT R0, R11, UR12, RZ, 0x3c, !PT ;  /* 0x0000000c0b007c12 */ /* 0x000fe2000f8e3cff */
[----:B------:R-:W-:-:S03]  /*0370*/  ULOP3.LUT UR12, UR12, 0x7ffffffc, URZ, 0xc0, !UPT ;  /* 0x7ffffffc0c0c7892 */ /* 0x000fc6000f8ec0ff */
[----:B------:R-:W-:-:S07]  /*0380*/  ISETP.GE.AND P1, PT, R0, RZ, PT ;  /* 0x000000ff0000720c */ /* 0x000fce0003f26270 */
[----:B------:R-:W-:-:S06]  /*0390*/  @P0 IADD3 R3, PT, PT, R3, 0x1, RZ ;  /* 0x0000000103030810 */ /* 0x000fcc0007ffe0ff */
[----:B------:R-:W-:Y:S02]  /*03a0*/  @!P1 IADD3 R3, PT, PT, -R3, RZ, RZ ;  /* 0x000000ff03039210 */ /* 0x000fe40007ffe1ff */
[----:B------:R-:W-:-:S05]  /*03b0*/  @!P2 LOP3.LUT R3, RZ, R11, RZ, 0x33, !PT ;  /* 0x0000000bff03a212 */ /* 0x000fca00078e33ff */
[----:B------:R-:W-:-:S05]  /*03c0*/  IMAD R9, R3, R6, RZ ;  /* 0x0000000603097224 */ /* 0x000fca00078e02ff */
[----:B------:R-:W-:-:S07]  /*03d0*/  IADD3 R10, PT, PT, R3, R9, RZ ;  /* 0x00000009030a7210 */ /* 0x000fce0007ffe0ff */
.L_x_43:
[----:B0-----:R-:W0:Y:S01]  /*03e0*/  LDCU UR5, c[0x0][0x3a0] ;  /* 0x00007400ff0577ac */ /* 0x001e220008000800 */
[----:B------:R-:W-:Y:S01]  /*03f0*/  IMAD.MOV.U32 R16, RZ, RZ, RZ ;  /* 0x000000ffff107224 */ /* 0x000fe200078e00ff */
[----:B------:R-:W-:Y:S01]  /*0400*/  MOV R11, RZ ;  /* 0x000000ff000b7202 */ /* 0x000fe20000000f00 */
[----:B0-----:R-:W-:-:S03]  /*0410*/  UISETP.GE.U32.AND UP0, UPT, UR5, 0x4, UPT ;  /* 0x000000040500788c */ /* 0x001fc6000bf06070 */
[----:B------:R-:W-:-:S06]  /*0420*/  UMOV UR5, URZ ;  /* 0x000000ff00057c82 */ /* 0x000fcc0008000000 */
[----:B-1----:R-:W-:Y:S05]  /*0430*/  BRA.U !UP0, `(.L_x_1) ;  /* 0x0000000908b87547 */ /* 0x002fea000b800000 */
[----:B------:R-:W0:Y:S01]  /*0440*/  LDCU.128 UR8, c[0x0][0x380] ;  /* 0x00007000ff0877ac */ /* 0x000e220008000c00 */
[----:B------:R-:W-:Y:S01]  /*0450*/  HFMA2 R16, -RZ, RZ, 0, 0 ;  /* 0x00000000ff107431 */ /* 0x000fe200000001ff */
[----:B0-----:R-:W-:Y:S02]  /*0460*/  UIADD3 UR7, UP0, UPT, UR10, 0x8, URZ ;  /* 0x000000080a077890 */ /* 0x001fe4000ff1e0ff */
[----:B------:R-:W-:Y:S02]  /*0470*/  UIADD3 UR5, UP1, UPT, UR8, 0x8, URZ ;  /* 0x0000000808057890 */ /* 0x000fe4000ff3e0ff */
[----:B------:R-:W-:Y:S02]  /*0480*/  UIADD3.X UR8, UPT, UPT, URZ, UR11, URZ, UP0, !UPT ;  /* 0x0000000bff087290 */ /* 0x000fe400087fe4ff */
[----:B------:R-:W-:Y:S01]  /*0490*/  UIADD3.X UR6, UPT, UPT, URZ, UR9, URZ, UP1, !UPT ;  /* 0x00000009ff067290 */ /* 0x000fe20008ffe4ff */
[----:B------:R-:W-:Y:S01]  /*04a0*/  IMAD.U32 R12, RZ, RZ, UR7 ;  /* 0x00000007ff0c7e24 */ /* 0x000fe2000f8e00ff */
[----:B------:R-:W-:Y:S01]  /*04b0*/  MOV R14, UR5 ;  /* 0x00000005000e7c02 */ /* 0x000fe20008000f00 */
[----:B------:R-:W-:Y:S01]  /*04c0*/  UMOV UR5, URZ ;  /* 0x000000ff00057c82 */ /* 0x000fe20008000000 */
[----:B------:R-:W-:-:S02]  /*04d0*/  MOV R13, UR8 ;  /* 0x00000008000d7c02 */ /* 0x000fc40008000f00 */
[----:B------:R-:W-:-:S07]  /*04e0*/  IMAD.U32 R15, RZ, RZ, UR6 ;  /* 0x00000006ff0f7e24 */ /* 0x000fce000f8e00ff */
.L_x_22:
[----:B------:R-:W-:Y:S01]  /*04f0*/  ISETP.LE.AND P0, PT, R10, UR5, PT ;  /* 0x000000050a007c0c */ /* 0x000fe2000bf03270 */
[----:B------:R-:W-:Y:S01]  /*0500*/  BSSY.RECONVERGENT B1, `(.L_x_2) ;  /* 0x0000024000017945 */ /* 0x000fe20003800200 */
[----:B------:R-:W-:-:S13]  /*0510*/  ISETP.LE.AND P1, PT, R9, UR5, PT ;  /* 0x0000000509007c0c */ /* 0x000fda000bf23270 */
[----:B------:R-:W-:Y:S05]  /*0520*/  @!P0 BRA P1, `(.L_x_3) ;  /* 0x0000000000848947 */ /* 0x000fea0000800000 */
[----:B------:R-:W2:Y:S01]  /*0530*/  LDG.E R18, desc[UR16][R14.64+-0x8] ;  /* 0xfffff8100e127981 */ /* 0x000ea2000c1e1900 */
[----:B------:R-:W-:Y:S01]  /*0540*/  HFMA2 R3, -RZ, RZ, 0.96630859375, -0.0022525787353515625 ;  /* 0x3bbb989dff037431 */ /* 0x000fe200000001ff */
[----:B------:R-:W-:Y:S01]  /*0550*/  MOV R17, 0x437c0000 ;  /* 0x437c000000117802 */ /* 0x000fe20000000f00 */
[----:B------:R-:W-:Y:S01]  /*0560*/  BSSY.RECONVERGENT B2, `(.L_x_4) ;  /* 0x0000016000027945 */ /* 0x000fe20003800200 */
[----:B--2---:R-:W-:-:S04]  /*0570*/  FFMA R0, R18, R7, R8 ;  /* 0x0000000712007223 */ /* 0x004fc80000000008 */
[----:B------:R-:W-:-:S04]  /*0580*/  FFMA.SAT R2, R0, -R3, 0.5 ;  /* 0x3f00000000027423 */ /* 0x000fc80000002803 */
[----:B------:R-:W-:-:S04]  /*0590*/  FFMA.RM R2, R2, R17, 12582913 ;  /* 0x4b40000102027423 */ /* 0x000fc80000004011 */
[C---:B------:R-:W-:Y:S01]  /*05a0*/  FADD R3, R2.reuse, -12583039 ;  /* 0xcb40007f02037421 */ /* 0x040fe20000000000 */
[----:B------:R-:W-:-:S03]  /*05b0*/  IMAD.SHL.U32 R2, R2, 0x800000, RZ ;  /* 0x0080000002027824 */ /* 0x000fc600078e00ff */
[----:B------:R-:W-:-:S04]  /*05c0*/  FFMA R3, R0, -1.4426950216293334961, -R3 ;  /* 0xbfb8aa3b00037823 */ /* 0x000fc80000000803 */
[----:B------:R-:W-:-:S06]  /*05d0*/  FFMA R3, R0, -1.925963033500011079e-08, R3 ;  /* 0xb2a5706000037823 */ /* 0x000fcc0000000003 */
[----:B------:R-:W0:Y:S02]  /*05e0*/  MUFU.EX2 R3, R3 ;  /* 0x0000000300037308 */ /* 0x000e240000000800 */
[----:B0-----:R-:W-:-:S05]  /*05f0*/  FFMA R17, R2, R3, 1 ;  /* 0x3f80000002117423 */ /* 0x001fca0000000003 */
[----:B------:R-:W-:-:S04]  /*0600*/  IADD3 R0, PT, PT, R17, 0x1800000, RZ ;  /* 0x0180000011007810 */ /* 0x000fc80007ffe0ff */
[----:B------:R-:W-:-:S04]  /*0610*/  LOP3.LUT R0, R0, 0x7f800000, RZ, 0xc0, !PT ;  /* 0x7f80000000007812 */ /* 0x000fc800078ec0ff */
[----:B------:R-:W-:-:S13]  /*0620*/  ISETP.GT.U32.AND P0, PT, R0, 0x1ffffff, PT ;  /* 0x01ffffff0000780c */ /* 0x000fda0003f04070 */
[----:B------:R-:W-:Y:S05]  /*0630*/  @P0 BRA `(.L_x_5) ;  /* 0x0000000000100947 */ /* 0x000fea0003800000 */
[----:B------:R-:W-:Y:S02]  /*0640*/  MOV R0, R17 ;  /* 0x0000001100007202 */ /* 0x000fe40000000f00 */
[----:B------:R-:W-:-:S07]  /*0650*/  MOV R17, 0x670 ;  /* 0x0000067000117802 */ /* 0x000fce0000000f00 */
[----:B------:R-:W-:Y:S05]  /*0660*/  CALL.REL.NOINC `($__internal_0_$__cuda_sm20_rcp_rn_f32_slowpath) ;  /* 0x0000003c00307944 */ /* 0x000fea0003c00000 */
[----:B------:R-:W-:Y:S05]  /*0670*/  BRA `(.L_x_6) ;  /* 0x0000000000107947 */ /* 0x000fea0003800000 */
.L_x_5:
[----:B------:R-:W0:Y:S02]  /*0680*/  MUFU.RCP R0, R17 ;  /* 0x0000001100007308 */ /* 0x000e240000001000 */
[----:B0-----:R-:W-:-:S04]  /*0690*/  FFMA R2, R17, R0, -1 ;  /* 0xbf80000011027423 */ /* 0x001fc80000000000 */
[----:B------:R-:W-:-:S04]  /*06a0*/  FADD.FTZ R3, -R2, -RZ ;  /* 0x800000ff02037221 */ /* 0x000fc80000010100 */
[----:B------:R-:W-:-:S07]  /*06b0*/  FFMA R0, R0, R3, R0 ;  /* 0x0000000300007223 */ /* 0x000fce0000000000 */
.L_x_6:
[----:B------:R-:W-:Y:S05]  /*06c0*/  BSYNC.RECONVERGENT B2 ;  /* 0x0000000000027941 */ /* 0x000fea0003800200 */
.L_x_4:
[----:B------:R-:W2:Y:S01]  /*06d0*/  LDG.E R3, desc[UR16][R12.64+-0x8] ;  /* 0xfffff8100c037981 */ /* 0x000ea2000c1e1900 */
[----:B------:R-:W-:Y:S01]  /*06e0*/  FADD R2, -R0, 1 ;  /* 0x3f80000000027421 */ /* 0x000fe20000000100 */
[----:B--2---:R-:W-:-:S04]  /*06f0*/  FADD R3, R3, -R0 ;  /* 0x8000000003037221 */ /* 0x004fc80000000000 */
[----:B------:R-:W-:-:S04]  /*0700*/  FMUL R3, R3, R0 ;  /* 0x0000000003037220 */ /* 0x000fc80000400000 */
[----:B------:R-:W-:-:S04]  /*0710*/  FMUL R3, R3, R2 ;  /* 0x0000000203037220 */ /* 0x000fc80000400000 */
[----:B------:R-:W-:Y:S01]  /*0720*/  FFMA R11, R18, R3, R11 ;  /* 0x00000003120b7223 */ /* 0x000fe2000000000b */
[----:B------:R-:W-:-:S07]  /*0730*/  FADD R16, R16, R3 ;  /* 0x0000000310107221 */ /* 0x000fce0000000000 */
.L_x_3:
[----:B------:R-:W-:Y:S05]  /*0740*/  BSYNC.RECONVERGENT B1 ;  /* 0x0000000000017941 */ /* 0x000fea0003800200 */
.L_x_2:
[----:B------:R-:W-:Y:S01]  /*0750*/  UIADD3 UR6, UPT, UPT, UR5, 0x1, URZ ;  /* 0x0000000105067890 */ /* 0x000fe2000fffe0ff */
[----:B------:R-:W-:Y:S05]  /*0760*/  BSSY.RECONVERGENT B1, `(.L_x_7) ;  /* 0x0000025000017945 */ /* 0x000fea0003800200 */
[----:B------:R-:W-:Y:S02]  /*0770*/  ISETP.LE.AND P0, PT, R10, UR6, PT ;  /* 0x000000060a007c0c */ /* 0x000fe4000bf03270 */
[----:B------:R-:W-:-:S13]  /*0780*/  ISETP.LE.AND P1, PT, R9, UR6, PT ;  /* 0x0000000609007c0c */ /* 0x000fda000bf23270 */
[----:B------:R-:W-:Y:S05]  /*0790*/  @!P0 BRA P1, `(.L_x_8) ;  /* 0x0000000000848947 */ /* 0x000fea0000800000 */
[----:B------:R-:W2:Y:S01]  /*07a0*/  LDG.E R18, desc[UR16][R14.64+-0x4] ;  /* 0xfffffc100e127981 */ /* 0x000ea2000c1e1900 */
[----:B------:R-:W-:Y:S02]  /*07b0*/  HFMA2 R17, -RZ, RZ, 3.7421875, 0 ;  /* 0x437c0000ff117431 */ /* 0x000fe400000001ff */
[----:B------:R-:W-:Y:S01]  /*07c0*/  IMAD.MOV.U32 R3, RZ, RZ, 0x3bbb989d ;  /* 0x3bbb989dff037424 */ /* 0x000fe200078e00ff */
[----:B------:R-:W-:Y:S01]  /*07d0*/  BSSY.RECONVERGENT B2, `(.L_x_9) ;  /* 0x0000016000027945 */ /* 0x000fe20003800200 */
[----:B--2---:R-:W-:-:S04]  /*07e0*/  FFMA R0, R18, R7, R8 ;  /* 0x0000000712007223 */ /* 0x004fc80000000008 */
[----:B------:R-:W-:-:S04]  /*07f0*/  FFMA.SAT R2, R0, -R3, 0.5 ;  /* 0x3f00000000027423 */ /* 0x000fc80000002803 */
[----:B------:R-:W-:-:S04]  /*0800*/  FFMA.RM R2, R2, R17, 12582913 ;  /* 0x4b40000102027423 */ /* 0x000fc80000004011 */
[C---:B------:R-:W-:Y:S01]  /*0810*/  FADD R3, R2.reuse, -12583039 ;  /* 0xcb40007f02037421 */ /* 0x040fe20000000000 */
[----:B------:R-:W-:-:S03]  /*0820*/  SHF.L.U32 R2, R2, 0x17, RZ ;  /* 0x0000001702027819 */ /* 0x000fc600000006ff */
[----:B------:R-:W-:-:S04]  /*0830*/  FFMA R3, R0, -1.4426950216293334961, -R3 ;  /* 0xbfb8aa3b00037823 */ /* 0x000fc80000000803 */
[----:B------:R-:W-:-:S06]  /*0840*/  FFMA R3, R0, -1.925963033500011079e-08, R3 ;  /* 0xb2a5706000037823 */ /* 0x000fcc0000000003 */
[----:B------:R-:W0:Y:S02]  /*0850*/  MUFU.EX2 R3, R3 ;  /* 0x0000000300037308 */ /* 0x000e240000000800 */
[----:B0-----:R-:W-:-:S04]  /*0860*/  FFMA R17, R2, R3, 1 ;  /* 0x3f80000002117423 */ /* 0x001fc80000000003 */
[----:B------:R-:W-:-:S05]  /*0870*/  VIADD R0, R17, 0x1800000 ;  /* 0x0180000011007836 */ /* 0x000fca0000000000 */
[----:B------:R-:W-:-:S04]  /*0880*/  LOP3.LUT R0, R0, 0x7f800000, RZ, 0xc0, !PT ;  /* 0x7f80000000007812 */ /* 0x000fc800078ec0ff */
[----:B------:R-:W-:-:S13]  /*0890*/  ISETP.GT.U32.AND P0, PT, R0, 0x1ffffff, PT ;  /* 0x01ffffff0000780c */ /* 0x000fda0003f04070 */
[----:B------:R-:W-:Y:S05]  /*08a0*/  @P0 BRA `(.L_x_10) ;  /* 0x0000000000100947 */ /* 0x000fea0003800000 */
[----:B------:R-:W-:Y:S02]  /*08b0*/  MOV R0, R17 ;  /* 0x0000001100007202 */ /* 0x000fe40000000f00 */
[----:B------:R-:W-:-:S07]  /*08c0*/  MOV R17, 0x8e0 ;  /* 0x000008e000117802 */ /* 0x000fce0000000f00 */
[----:B------:R-:W-:Y:S05]  /*08d0*/  CALL.REL.NOINC `($__internal_0_$__cuda_sm20_rcp_rn_f32_slowpath) ;  /* 0x0000003800947944 */ /* 0x000fea0003c00000 */
[----:B------:R-:W-:Y:S05]  /*08e0*/  BRA `(.L_x_11) ;  /* 0x0000000000107947 */ /* 0x000fea0003800000 */
.L_x_10:
[----:B------:R-:W0:Y:S02]  /*08f0*/  MUFU.RCP R0, R17 ;  /* 0x0000001100007308 */ /* 0x000e240000001000 */
[----:B0-----:R-:W-:-:S04]  /*0900*/  FFMA R2, R17, R0, -1 ;  /* 0xbf80000011027423 */ /* 0x001fc80000000000 */
[----:B------:R-:W-:-:S04]  /*0910*/  FADD.FTZ R3, -R2, -RZ ;  /* 0x800000ff02037221 */ /* 0x000fc80000010100 */
[----:B------:R-:W-:-:S07]  /*0920*/  FFMA R0, R0, R3, R0 ;  /* 0x0000000300007223 */ /* 0x000fce0000000000 */
.L_x_11:
[----:B------:R-:W-:Y:S05]  /*0930*/  BSYNC.RECONVERGENT B2 ;  /* 0x0000000000027941 */ /* 0x000fea0003800200 */
.L_x_9:
[----:B------:R-:W2:Y:S01]  /*0940*/  LDG.E R3, desc[UR16][R12.64+-0x4] ;  /* 0xfffffc100c037981 */ /* 0x000ea2000c1e1900 */
[----:B------:R-:W-:Y:S01]  /*0950*/  FADD R2, -R0, 1 ;  /* 0x3f80000000027421 */ /* 0x000fe20000000100 */
[----:B--2---:R-:W-:-:S04]  /*0960*/  FADD R3, R3, -R0 ;  /* 0x8000000003037221 */ /* 0x004fc80000000000 */
[----:B------:R-:W-:-:S04]  /*0970*/  FMUL R3, R3, R0 ;  /* 0x0000000003037220 */ /* 0x000fc80000400000 */
[----:B------:R-:W-:-:S04]  /*0980*/  FMUL R3, R3, R2 ;  /* 0x0000000203037220 */ /* 0x000fc80000400000 */
[----:B------:R-:W-:Y:S01]  /*0990*/  FFMA R11, R18, R3, R11 ;  /* 0x00000003120b7223 */ /* 0x000fe2000000000b */
[----:B------:R-:W-:-:S07]  /*09a0*/  FADD R16, R16, R3 ;  /* 0x0000000310107221 */ /* 0x000fce0000000000 */
.L_x_8:
[----:B------:R-:W-:Y:S05]  /*09b0*/  BSYNC.RECONVERGENT B1 ;  /* 0x0000000000017941 */ /* 0x000fea0003800200 */
.L_x_7:
[----:B------:R-:W-:Y:S01]  /*09c0*/  UIADD3 UR6, UPT, UPT, UR5, 0x2, URZ ;  /* 0x0000000205067890 */ /* 0x000fe2000fffe0ff */
[----:B------:R-:W-:Y:S05]  /*09d0*/  BSSY.RECONVERGENT B1, `(.L_x_12) ;  /* 0x0000025000017945 */ /* 0x000fea0003800200 */
[----:B------:R-:W-:Y:S02]  /*09e0*/  ISETP.LE.AND P0, PT, R10, UR6, PT ;  /* 0x000000060a007c0c */ /* 0x000fe4000bf03270 */
[----:B------:R-:W-:-:S13]  /*09f0*/  ISETP.LE.AND P1, PT, R9, UR6, PT ;  /* 0x0000000609007c0c */ /* 0x000fda000bf23270 */
[----:B------:R-:W-:Y:S05]  /*0a00*/  @!P0 BRA P1, `(.L_x_13) ;  /* 0x0000000000848947 */ /* 0x000fea0000800000 */
[----:B------:R-:W2:Y:S01]  /*0a10*/  LDG.E R18, desc[UR16][R14.64] ;  /* 0x000000100e127981 */ /* 0x000ea2000c1e1900 */
[----:B------:R-:W-:Y:S01]  /*0a20*/  MOV R3, 0x3bbb989d ;  /* 0x3bbb989d00037802 */ /* 0x000fe20000000f00 */
        /* <DEDUP_REMOVED lines=15> */
[----:B------:R-:W-:Y:S01]  /*0b20*/  IMAD.MOV.U32 R0, RZ, RZ, R17 ;  /* 0x000000ffff007224 */ /* 0x000fe200078e0011 */
[----:B------:R-:W-:-:S07]  /*0b30*/  MOV R17, 0xb50 ;  /* 0x00000b5000117802 */ /* 0x000fce0000000f00 */
[----:B------:R-:W-:Y:S05]  /*0b40*/  CALL.REL.NOINC `($__internal_0_$__cuda_sm20_rcp_rn_f32_slowpath) ;  /* 0x0000003400f87944 */ /* 0x000fea0003c00000 */
[----:B------:R-:W-:Y:S05]  /*0b50*/  BRA `(.L_x_16) ;  /* 0x0000000000107947 */ /* 0x000fea0003800000 */
.L_x_15:
[----:B------:R-:W0:Y:S02]  /*0b60*/  MUFU.RCP R0, R17 ;  /* 0x0000001100007308 */ /* 0x000e240000001000 */
[----:B0-----:R-:W-:-:S04]  /*0b70*/  FFMA R2, R17, R0, -1 ;  /* 0xbf80000011027423 */ /* 0x001fc80000000000 */
[----:B------:R-:W-:-:S04]  /*0b80*/  FADD.FTZ R3, -R2, -RZ ;  /* 0x800000ff02037221 */ /* 0x000fc80000010100 */
[----:B------:R-:W-:-:S07]  /*0b90*/  FFMA R0, R0, R3, R0 ;  /* 0x0000000300007223 */ /* 0x000fce0000000000 */
.L_x_16:
[----:B------:R-:W-:Y:S05]  /*0ba0*/  BSYNC.RECONVERGENT B2 ;  /* 0x0000000000027941 */ /* 0x000fea0003800200 */
.L_x_14:
[----:B------:R-:W2:Y:S01]  /*0bb0*/  LDG.E R3, desc[UR16][R12.64] ;  /* 0x000000100c037981 */ /* 0x000ea2000c1e1900 */
[----:B------:R-:W-:Y:S01]  /*0bc0*/  FADD R2, -R0, 1 ;  /* 0x3f80000000027421 */ /* 0x000fe20000000100 */
[----:B--2---:R-:W-:-:S04]  /*0bd0*/  FADD R3, R3, -R0 ;  /* 0x8000000003037221 */ /* 0x004fc80000000000 */
[----:B------:R-:W-:-:S04]  /*0be0*/  FMUL R3, R3, R0 ;  /* 0x0000000003037220 */ /* 0x000fc80000400000 */
[----:B------:R-:W-:-:S04]  /*0bf0*/  FMUL R3, R3, R2 ;  /* 0x0000000203037220 */ /* 0x000fc80000400000 */
[----:B------:R-:W-:Y:S01]  /*0c00*/  FFMA R11, R18, R3, R11 ;  /* 0x00000003120b7223 */ /* 0x000fe2000000000b */
[----:B------:R-:W-:-:S07]  /*0c10*/  FADD R16, R16, R3 ;  /* 0x0000000310107221 */ /* 0x000fce0000000000 */
.L_x_13:
[----:B------:R-:W-:Y:S05]  /*0c20*/  BSYNC.RECONVERGENT B1 ;  /* 0x0000000000017941 */ /* 0x000fea0003800200 */
.L_x_12:
[----:B------:R-:W-:Y:S01]  /*0c30*/  UIADD3 UR6, UPT, UPT, UR5, 0x3, URZ ;  /* 0x0000000305067890 */ /* 0x000fe2000fffe0ff */
[----:B------:R-:W-:Y:S05]  /*0c40*/  BSSY.RECONVERGENT B1, `(.L_x_17) ;  /* 0x0000025000017945 */ /* 0x000fea0003800200 */
[----:B------:R-:W-:Y:S02]  /*0c50*/  ISETP.LE.AND P0, PT, R10, UR6, PT ;  /* 0x000000060a007c0c */ /* 0x000fe4000bf03270 */
        /* <DEDUP_REMOVED lines=23> */
.L_x_20:
[----:B------:R-:W0:Y:S02]  /*0dd0*/  MUFU.RCP R0, R17 ;  /* 0x0000001100007308 */ /* 0x000e240000001000 */
[----:B0-----:R-:W-:-:S04]  /*0de0*/  FFMA R2, R17, R0, -1 ;  /* 0xbf80000011027423 */ /* 0x001fc80000000000 */
[----:B------:R-:W-:-:S04]  /*0df0*/  FADD.FTZ R3, -R2, -RZ ;  /* 0x800000ff02037221 */ /* 0x000fc80000010100 */
[----:B------:R-:W-:-:S07]  /*0e00*/  FFMA R0, R0, R3, R0 ;  /* 0x0000000300007223 */ /* 0x000fce0000000000 */
.L_x_21:
[----:B------:R-:W-:Y:S05]  /*0e10*/  BSYNC.RECONVERGENT B2 ;  /* 0x0000000000027941 */ /* 0x000fea0003800200 */
.L_x_19:
[----:B------:R-:W2:Y:S01]  /*0e20*/  LDG.E R3, desc[UR16][R12.64+0x4] ;  /* 0x000004100c037981 */ /* 0x000ea2000c1e1900 */
[----:B------:R-:W-:Y:S01]  /*0e30*/  FADD R2, -R0, 1 ;  /* 0x3f80000000027421 */ /* 0x000fe20000000100 */
[----:B--2---:R-:W-:-:S04]  /*0e40*/  FADD R3, R3, -R0 ;  /* 0x8000000003037221 */ /* 0x004fc80000000000 */
[----:B------:R-:W-:-:S04]  /*0e50*/  FMUL R3, R3, R0 ;  /* 0x0000000003037220 */ /* 0x000fc80000400000 */
[----:B------:R-:W-:-:S04]  /*0e60*/  FMUL R3, R3, R2 ;  /* 0x0000000203037220 */ /* 0x000fc80000400000 */
[----:B------:R-:W-:Y:S01]  /*0e70*/  FFMA R11, R18, R3, R11 ;  /* 0x00000003120b7223 */ /* 0x000fe2000000000b */
[----:B------:R-:W-:-:S07]  /*0e80*/  FADD R16, R16, R3 ;  /* 0x0000000310107221 */ /* 0x000fce0000000000 */
.L_x_18:
[----:B------:R-:W-:Y:S05]  /*0e90*/  BSYNC.RECONVERGENT B1 ;  /* 0x0000000000017941 */ /* 0x000fea0003800200 */
.L_x_17:
[----:B------:R-:W-:Y:S01]  /*0ea0*/  UIADD3 UR5, UPT, UPT, UR5, 0x4, URZ ;  /* 0x0000000405057890 */ /* 0x000fe2000fffe0ff */
[----:B------:R-:W-:Y:S02]  /*0eb0*/  IADD3 R12, P0, PT, R12, 0x10, RZ ;  /* 0x000000100c0c7810 */ /* 0x000fe40007f1e0ff */
[----:B------:R-:W-:Y:S01]  /*0ec0*/  IADD3 R14, P1, PT, R14, 0x10, RZ ;  /* 0x000000100e0e7810 */ /* 0x000fe20007f3e0ff */
[----:B------:R-:W-:Y:S02]  /*0ed0*/  UISETP.NE.AND UP0, UPT, UR5, UR12, UPT ;  /* 0x0000000c0500728c */ /* 0x000fe4000bf05270 */
[----:B------:R-:W-:Y:S01]  /*0ee0*/  IMAD.X R13, RZ, RZ, R13, P0 ;  /* 0x000000ffff0d7224 */ /* 0x000fe200000e060d */
[----:B------:R-:W-:-:S06]  /*0ef0*/  IADD3.X R15, PT, PT, RZ, R15, RZ, P1, !PT ;  /* 0x0000000fff0f7210 */ /* 0x000fcc0000ffe4ff */
[----:B------:R-:W-:Y:S05]  /*0f00*/  BRA.U UP0, `(.L_x_22) ;  /* 0xfffffff500787547 */ /* 0x000fea000b83ffff */
[----:B------:R-:W-:-:S05]  /*0f10*/  UMOV UR5, UR12 ;  /* 0x0000000c00057c82 */ /* 0x000fca0008000000 */
.L_x_1:
[----:B------:R-:W-:-:S09]  /*0f20*/  UISETP.NE.AND UP0, UPT, UR15, URZ, UPT ;  /* 0x000000ff0f00728c */ /* 0x000fd2000bf05270 */
[----:B------:R-:W-:Y:S05]  /*0f30*/  BRA.U !UP0, `(.L_x_23) ;  /* 0x00000009082c7547 */ /* 0x000fea000b800000 */
[----:B------:R-:W-:Y:S01]  /*0f40*/  ISETP.LE.AND P0, PT, R10, UR5, PT ;  /* 0x000000050a007c0c */ /* 0x000fe2000bf03270 */
[----:B------:R-:W-:Y:S01]  /*0f50*/  BSSY.RECONVERGENT B1, `(.L_x_24) ;  /* 0x000002c000017945 */ /* 0x000fe20003800200 */
[----:B------:R-:W-:-:S13]  /*0f60*/  ISETP.LE.AND P1, PT, R9, UR5, PT ;  /* 0x0000000509007c0c */ /* 0x000fda000bf23270 */
[----:B------:R-:W-:Y:S05]  /*0f70*/  @!P0 BRA P1, `(.L_x_25) ;  /* 0x0000000000a48947 */ /* 0x000fea0000800000 */
[----:B------:R-:W0:Y:S02]  /*0f80*/  LDCU.64 UR6, c[0x0][0x380] ;  /* 0x00007000ff0677ac */ /* 0x000e240008000a00 */
[----:B0-----:R-:W-:-:S06]  /*0f90*/  UIMAD.WIDE.U32 UR6, UR5, 0x4, UR6 ;  /* 0x00000004050678a5 */ /* 0x001fcc000f8e0006 */
[----:B------:R-:W-:Y:S01]  /*0fa0*/  MOV R12, UR6 ;  /* 0x00000006000c7c02 */ /* 0x000fe20008000f00 */
[----:B------:R-:W-:-:S05]  /*0fb0*/  IMAD.U32 R13, RZ, RZ, UR7 ;  /* 0x00000007ff0d7e24 */ /* 0x000fca000f8e00ff */
        /* <DEDUP_REMOVED lines=21> */
.L_x_27:
[----:B------:R-:W0:Y:S02]  /*1110*/  MUFU.RCP R0, R13 ;  /* 0x0000000d00007308 */ /* 0x000e240000001000 */
[----:B0-----:R-:W-:-:S04]  /*1120*/  FFMA R2, R13, R0, -1 ;  /* 0xbf8000000d027423 */ /* 0x001fc80000000000 */
[----:B------:R-:W-:-:S04]  /*1130*/  FADD.FTZ R3, -R2, -RZ ;  /* 0x800000ff02037221 */ /* 0x000fc80000010100 */
[----:B------:R-:W-:-:S07]  /*1140*/  FFMA R0, R0, R3, R0 ;  /* 0x0000000300007223 */ /* 0x000fce0000000000 */
.L_x_28:
[----:B------:R-:W-:Y:S05]  /*1150*/  BSYNC.RECONVERGENT B2 ;  /* 0x0000000000027941 */ /* 0x000fea0003800200 */
.L_x_26:
[----:B------:R-:W0:Y:S02]  /*1160*/  LDCU.64 UR6, c[0x0][0x388] ;  /* 0x00007100ff0677ac */ /* 0x000e240008000a00 */
[----:B0-----:R-:W-:-:S06]  /*1170*/  UIMAD.WIDE.U32 UR6, UR5, 0x4, UR6 ;  /* 0x00000004050678a5 */ /* 0x001fcc000f8e0006 */
[----:B------:R-:W-:Y:S01]  /*1180*/  MOV R3, UR7 ;  /* 0x0000000700037c02 */ /* 0x000fe20008000f00 */
[----:B------:R-:W-:-:S05]  /*1190*/  IMAD.U32 R2, RZ, RZ, UR6 ;  /* 0x00000006ff027e24 */ /* 0x000fca000f8e00ff */
[----:B------:R-:W2:Y:S01]  /*11a0*/  LDG.E R3, desc[UR16][R2.64] ;  /* 0x0000001002037981 */ /* 0x000ea2000c1e1900 */
[----:B------:R-:W-:Y:S01]  /*11b0*/  FADD R14, -R0, 1 ;  /* 0x3f800000000e7421 */ /* 0x000fe20000000100 */
[----:B--2---:R-:W-:-:S04]  /*11c0*/  FADD R13, R3, -R0 ;  /* 0x80000000030d7221 */ /* 0x004fc80000000000 */
[----:B------:R-:W-:-:S04]  /*11d0*/  FMUL R13, R13, R0 ;  /* 0x000000000d0d7220 */ /* 0x000fc80000400000 */
[----:B------:R-:W-:-:S04]  /*11e0*/  FMUL R13, R13, R14 ;  /* 0x0000000e0d0d7220 */ /* 0x000fc80000400000 */
[----:B------:R-:W-:Y:S01]  /*11f0*/  FFMA R11, R12, R13, R11 ;  /* 0x0000000d0c0b7223 */ /* 0x000fe2000000000b */
[----:B------:R-:W-:-:S07]  /*1200*/  FADD R16, R13, R16 ;  /* 0x000000100d107221 */ /* 0x000fce0000000000 */
.L_x_25:
[----:B------:R-:W-:Y:S05]  /*1210*/  BSYNC.RECONVERGENT B1 ;  /* 0x0000000000017941 */ /* 0x000fea0003800200 */
.L_x_24:
[----:B------:R-:W-:-:S09]  /*1220*/  UISETP.NE.AND UP0, UPT, UR15, 0x1, UPT ;  /* 0x000000010f00788c */ /* 0x000fd2000bf05270 */
[----:B------:R-:W-:Y:S05]  /*1230*/  BRA.U !UP0, `(.L_x_23) ;  /* 0x00000005086c7547 */ /* 0x000fea000b800000 */
[----:B------:R-:W0:Y:S01]  /*1240*/  LDCU.128 UR8, c[0x0][0x380] ;  /* 0x00007000ff0877ac */ /* 0x000e220008000c00 */
[----:B------:R-:W-:Y:S01]  /*1250*/  BSSY.RECONVERGENT B1, `(.L_x_29) ;  /* 0x000002c000017945 */ /* 0x000fe20003800200 */
[----:B------:R-:W-:-:S06]  /*1260*/  UIADD3 UR6, UPT, UPT, UR5, 0x1, URZ ;  /* 0x0000000105067890 */ /* 0x000fcc000fffe0ff */
[----:B------:R-:W-:Y:S02]  /*1270*/  ISETP.LE.AND P0, PT, R10, UR6, PT ;  /* 0x000000060a007c0c */ /* 0x000fe4000bf03270 */
[----:B------:R-:W-:Y:S01]  /*1280*/  ISETP.LE.AND P1, PT, R9, UR6, PT ;  /* 0x0000000609007c0c */ /* 0x000fe2000bf23270 */
[----:B0-----:R-:W-:Y:S02]  /*1290*/  UIMAD.WIDE.U32 UR8, UR5, 0x4, UR8 ;  /* 0x00000004050878a5 */ /* 0x001fe4000f8e0008 */
[----:B------:R-:W-:-:S10]  /*12a0*/  UIMAD.WIDE.U32 UR10, UR5, 0x4, UR10 ;  /* 0x00000004050a78a5 */ /* 0x000fd4000f8e000a */
[----:B------:R-:W-:Y:S05]  /*12b0*/  @!P0 BRA P1, `(.L_x_30) ;  /* 0x0000000000948947 */ /* 0x000fea0000800000 */
        /* <DEDUP_REMOVED lines=23> */
.L_x_32:
[----:B------:R-:W0:Y:S02]  /*1430*/  MUFU.RCP R0, R13 ;  /* 0x0000000d00007308 */ /* 0x000e240000001000 */
[----:B0-----:R-:W-:-:S04]  /*1440*/  FFMA R2, R13, R0, -1 ;  /* 0xbf8000000d027423 */ /* 0x001fc80000000000 */
[----:B------:R-:W-:-:S04]  /*1450*/  FADD.FTZ R3, -R2, -RZ ;  /* 0x800000ff02037221 */ /* 0x000fc80000010100 */
[----:B------:R-:W-:-:S07]  /*1460*/  FFMA R0, R0, R3, R0 ;  /* 0x0000000300007223 */ /* 0x000fce0000000000 */
.L_x_33:
[----:B------:R-:W-:Y:S05]  /*1470*/  BSYNC.RECONVERGENT B2 ;  /* 0x0000000000027941 */ /* 0x000fea0003800200 */
.L_x_31:
        /* <DEDUP_REMOVED lines=9> */
.L_x_30:
[----:B------:R-:W-:Y:S05]  /*1510*/  BSYNC.RECONVERGENT B1 ;  /* 0x0000000000017941 */ /* 0x000fea0003800200 */
.L_x_29:
[----:B------:R-:W-:Y:S01]  /*1520*/  UIADD3 UR5, UPT, UPT, UR5, 0x2, URZ ;  /* 0x0000000205057890 */ /* 0x000fe2000fffe0ff */
[----:B------:R-:W-:Y:S01]  /*1530*/  MOV R0, UR15 ;  /* 0x0000000f00007c02 */ /* 0x000fe20008000f00 */
[----:B------:R-:W-:Y:S04]  /*1540*/  BSSY.RECONVERGENT B1, `(.L_x_23) ;  /* 0x000002a000017945 */ /* 0x000fe80003800200 */
[----:B------:R-:W-:-:S04]  /*1550*/  ISETP.LE.AND P0, PT, R10, UR5, PT ;  /* 0x000000050a007c0c */ /* 0x000fc8000bf03270 */
[----:B------:R-:W-:-:S04]  /*1560*/  ISETP.LE.AND P0, PT, R9, UR5, !P0 ;  /* 0x0000000509007c0c */ /* 0x000fc8000c703270 */
[----:B------:R-:W-:-:S13]  /*1570*/  ISETP.EQ.OR P0, PT, R0, 0x2, P0 ;  /* 0x000000020000780c */ /* 0x000fda0000702670 */
[----:B------:R-:W-:Y:S05]  /*1580*/  @P0 BRA `(.L_x_34) ;  /* 0x0000000000940947 */ /* 0x000fea0003800000 */
[----:B------:R-:W-:Y:S01]  /*1590*/  IMAD.U32 R12, RZ, RZ, UR8 ;  /* 0x00000008ff0c7e24 */ /* 0x000fe2000f8e00ff */
[----:B------:R-:W-:-:S05]  /*15a0*/  MOV R13, UR9 ;  /* 0x00000009000d7c02 */ /* 0x000fca0008000f00 */
[----:B------:R-:W2:Y:S01]  /*15b0*/  LDG.E R12, desc[UR16][R12.64+0x8] ;  /* 0x000008100c0c7981 */ /* 0x000ea2000c1e1900 */
[----:B------:R-:W-:Y:S02]  /*15c0*/  HFMA2 R3, -RZ, RZ, 0.96630859375, -0.0022525787353515625 ;  /* 0x3bbb989dff037431 */ /* 0x000fe400000001ff */
        /* <DEDUP_REMOVED lines=19> */
.L_x_36:
[----:B------:R-:W0:Y:S02]  /*1700*/  MUFU.RCP R0, R13 ;  /* 0x0000000d00007308 */ /* 0x000e240000001000 */
[----:B0-----:R-:W-:-:S04]  /*1710*/  FFMA R2, R13, R0, -1 ;  /* 0xbf8000000d027423 */ /* 0x001fc80000000000 */
[----:B------:R-:W-:-:S04]  /*1720*/  FADD.FTZ R3, -R2, -RZ ;  /* 0x800000ff02037221 */ /* 0x000fc80000010100 */
[----:B------:R-:W-:-:S07]  /*1730*/  FFMA R0, R0, R3, R0 ;  /* 0x0000000300007223 */ /* 0x000fce0000000000 */
.L_x_37:
[----:B------:R-:W-:Y:S05]  /*1740*/  BSYNC.RECONVERGENT B2 ;  /* 0x0000000000027941 */ /* 0x000fea0003800200 */
.L_x_35:
[----:B------:R-:W-:Y:S02]  /*1750*/  MOV R3, UR11 ;  /* 0x0000000b00037c02 */ /* 0x000fe40008000f00 */
[----:B------:R-:W-:-:S05]  /*1760*/  MOV R2, UR10 ;  /* 0x0000000a00027c02 */ /* 0x000fca0008000f00 */
[----:B------:R-:W2:Y:S01]  /*1770*/  LDG.E R3, desc[UR16][R2.64+0x8] ;  /* 0x0000081002037981 */ /* 0x000ea2000c1e1900 */
[----:B------:R-:W-:Y:S01]  /*1780*/  FADD R14, -R0, 1 ;  /* 0x3f800000000e7421 */ /* 0x000fe20000000100 */
[----:B--2---:R-:W-:-:S04]  /*1790*/  FADD R13, R3, -R0 ;  /* 0x80000000030d7221 */ /* 0x004fc80000000000 */
[----:B------:R-:W-:-:S04]  /*17a0*/  FMUL R13, R13, R0 ;  /* 0x000000000d0d7220 */ /* 0x000fc80000400000 */
[----:B------:R-:W-:-:S04]  /*17b0*/  FMUL R13, R13, R14 ;  /* 0x0000000e0d0d7220 */ /* 0x000fc80000400000 */
[----:B------:R-:W-:Y:S01]  /*17c0*/  FFMA R11, R12, R13, R11 ;  /* 0x0000000d0c0b7223 */ /* 0x000fe2000000000b */
[----:B------:R-:W-:-:S07]  /*17d0*/  FADD R16, R13, R16 ;  /* 0x000000100d107221 */ /* 0x000fce0000000000 */
.L_x_34:
[----:B------:R-:W-:Y:S05]  /*17e0*/  BSYNC.RECONVERGENT B1 ;  /* 0x0000000000017941 */ /* 0x000fea0003800200 */
.L_x_23:
[----:B------:R-:W-:Y:S01]  /*17f0*/  MOV R0, 0x3f800000 ;  /* 0x3f80000000007802 */ /* 0x000fe20000000f00 */
[----:B------:R-:W-:Y:S01]  /*1800*/  IMAD.MOV.U32 R3, RZ, RZ, 0x3a91a2b4 ;  /* 0x3a91a2b4ff037424 */ /* 0x000fe200078e00ff */
[----:B------:R-:W0:Y:S01]  /*1810*/  FCHK P0, R11, 900 ;  /* 0x446100000b007902 */ /* 0x000e220000000000 */
[----:B------:R-:W-:Y:S01]  /*1820*/  BSSY.RECONVERGENT B0, `(.L_x_38) ;  /* 0x000000b000007945 */ /* 0x000fe20003800200 */
[----:B------:R-:W-:Y:S02]  /*1830*/  HFMA2 R2, -RZ, RZ, 4.37890625, 0 ;  /* 0x44610000ff027431 */ /* 0x000fe400000001ff */
[----:B------:R-:W-:-:S04]  /*1840*/  FFMA R0, R3, -900, R0 ;  /* 0xc461000003007823 */ /* 0x000fc80000000000 */
[----:B------:R-:W-:-:S04]  /*1850*/  FFMA R0, R0, R3, 0.0011111111380159854889 ;  /* 0x3a91a2b400007423 */ /* 0x000fc80000000003 */
[----:B------:R-:W-:-:S04]  /*1860*/  FFMA R12, R0, R11, RZ ;  /* 0x0000000b000c7223 */ /* 0x000fc800000000ff */
[----:B------:R-:W-:-:S04]  /*1870*/  FFMA R3, R12, -900, R11 ;  /* 0xc46100000c037823 */ /* 0x000fc8000000000b */
[----:B------:R-:W-:Y:S01]  /*1880*/  FFMA R3, R0, R3, R12 ;  /* 0x0000000300037223 */ /* 0x000fe2000000000c */
[----:B0-----:R-:W-:Y:S06]  /*1890*/  @!P0 BRA `(.L_x_39) ;  /* 0x00000000000c8947 */ /* 0x001fec0003800000 */
[----:B------:R-:W-:Y:S01]  /*18a0*/  IMAD.MOV.U32 R3, RZ, RZ, R11 ;  /* 0x000000ffff037224 */ /* 0x000fe200078e000b */
[----:B------:R-:W-:-:S07]  /*18b0*/  MOV R12, 0x18d0 ;  /* 0x000018d0000c7802 */ /* 0x000fce0000000f00 */
[----:B------:R-:W-:Y:S05]  /*18c0*/  CALL.REL.NOINC `($__internal_1_$__cuda_sm3x_div_rn_noftz_f32_slowpath) ;  /* 0x0000002c00707944 */ /* 0x000fea0003c00000 */
.L_x_39:
[----:B------:R-:W-:Y:S05]  /*18d0*/  BSYNC.RECONVERGENT B0 ;  /* 0x0000000000007941 */ /* 0x000fea0003800200 */
.L_x_38:
[----:B------:R-:W-:Y:S01]  /*18e0*/  F2F.F64.F32 R12, R3 ;  /* 0x00000003000c7310 */ /* 0x000fe20000201800 */
[----:B------:R-:W-:Y:S01]  /*18f0*/  MOV R11, 0x3a91a2b4 ;  /* 0x3a91a2b4000b7802 */ /* 0x000fe20000000f00 */
[----:B------:R-:W-:Y:S04]  /*1900*/  BSSY.RECONVERGENT B0, `(.L_x_40) ;  /* 0x0000010000007945 */ /* 0x000fe80003800200 */
[-C--:B------:R-:W-:Y:S02]  /*1910*/  FFMA R0, -R2, R11.reuse, 1 ;  /* 0x3f80000002007423 */ /* 0x080fe4000000010b */
[----:B------:R-:W0:Y:S02]  /*1920*/  F2F.F64.F32 R14, R7 ;  /* 0x00000007000e7310 */ /* 0x000e240000201800 */
[----:B------:R-:W-:-:S04]  /*1930*/  FFMA R0, R0, R11, 0.0011111111380159854889 ;  /* 0x3a91a2b400007423 */ /* 0x000fc8000000000b */
[----:B------:R-:W-:Y:S02]  /*1940*/  FFMA R11, R0, R16, RZ ;  /* 0x00000010000b7223 */ /* 0x000fe400000000ff */
[----:B------:R-:W1:Y:S01]  /*1950*/  FCHK P0, R16, 900 ;  /* 0x4461000010007902 */ /* 0x000e620000000000 */
[----:B0-----:R-:W-:Y:S01]  /*1960*/  DFMA R12, R12, UR18, R14 ;  /* 0x000000120c0c7c2b */ /* 0x001fe2000800000e */
[----:B------:R-:W-:-:S06]  /*1970*/  FFMA R14, R11, -900, R16 ;  /* 0xc46100000b0e7823 */ /* 0x000fcc0000000010 */
[----:B------:R-:W0:Y:S01]  /*1980*/  F2F.F32.F64 R7, R12 ;  /* 0x0000000c00077310 */ /* 0x000e220000301000 */
[----:B------:R-:W-:Y:S01]  /*1990*/  FFMA R0, R0, R14, R11 ;  /* 0x0000000e00007223 */ /* 0x000fe2000000000b */
[----:B0-----:R0:W-:Y:S01]  /*19a0*/  STG.E desc[UR16][R4.64], R7 ;  /* 0x0000000704007986 */ /* 0x0011e2000c101910 */
[----:B-1----:R-:W-:Y:S05]  /*19b0*/  @!P0 BRA `(.L_x_41) ;  /* 0x0000000000108947 */ /* 0x002fea0003800000 */
[----:B------:R-:W-:Y:S02]  /*19c0*/  MOV R3, R16 ;  /* 0x0000001000037202 */ /* 0x000fe40000000f00 */
[----:B------:R-:W-:-:S07]  /*19d0*/  MOV R12, 0x19f0 ;  /* 0x000019f0000c7802 */ /* 0x000fce0000000f00 */
[----:B0-----:R-:W-:Y:S05]  /*19e0*/  CALL.REL.NOINC `($__internal_1_$__cuda_sm3x_div_rn_noftz_f32_slowpath) ;  /* 0x0000002c00287944 */ /* 0x001fea0003c00000 */
[----:B------:R-:W-:-:S07]  /*19f0*/  IMAD.MOV.U32 R0, RZ, RZ, R3 ;  /* 0x000000ffff007224 */ /* 0x000fce00078e0003 */
.L_x_41:
[----:B------:R-:W-:Y:S05]  /*1a00*/  BSYNC.RECONVERGENT B0 ;  /* 0x0000000000007941 */ /* 0x000fea0003800200 */
.L_x_40:
[----:B------:R-:W-:Y:S01]  /*1a10*/  F2F.F64.F32 R2, R0 ;  /* 0x0000000000027310 */ /* 0x000fe20000201800 */
[----:B------:R-:W-:-:S04]  /*1a20*/  UIADD3 UR4, UPT, UPT, UR4, 0x1, URZ ;  /* 0x0000000104047890 */ /* 0x000fc8000fffe0ff */
[----:B------:R-:W-:-:S03]  /*1a30*/  UISETP.NE.AND UP0, UPT, UR4, 0x1b58, UPT ;  /* 0x00001b580400788c */ /* 0x000fc6000bf05270 */
[----:B------:R-:W1:Y:S02]  /*1a40*/  F2F.F64.F32 R12, R8 ;  /* 0x00000008000c7310 */ /* 0x000e640000201800 */
[----:B-1----:R-:W-:-:S06]  /*1a50*/  DFMA R2, R2, UR18, R12 ;  /* 0x0000001202027c2b */ /* 0x002fcc000800000c */
[----:B------:R-:W1:Y:S02]  /*1a60*/  F2F.F32.F64 R8, R2 ;  /* 0x0000000200087310 */ /* 0x000e640000301000 */
[----:B-1----:R1:W-:Y:S01]  /*1a70*/  STG.E desc[UR16][R4.64+0x4], R8 ;  /* 0x0000040804007986 */ /* 0x0023e2000c101910 */
[----:B------:R-:W-:Y:S05]  /*1a80*/  BRA.U !UP0, `(.L_x_42) ;  /* 0x0000001508647547 */ /* 0x000fea000b800000 */
[----:B------:R-:W-:Y:S05]  /*1a90*/  BRA `(.L_x_43) ;  /* 0xffffffe800507947 */ /* 0x000fea000383ffff */
.L_x_0:
[----:B------:R-:W-:Y:S01]  /*1aa0*/  MOV R7, 0x3f800000 ;  /* 0x3f80000000077802 */ /* 0x000fe20000000f00 */
[----:B------:R-:W-:Y:S01]  /*1ab0*/  UMOV UR4, URZ ;  /* 0x000000ff00047c82 */ /* 0x000fe20008000000 */
[----:B------:R-:W-:-:S07]  /*1ac0*/  MOV R8, 0xbf800000 ;  /* 0xbf80000000087802 */ /* 0x000fce0000000f00 */
.L_x_44:
[----:B01----:R-:W0:Y:S01]  /*1ad0*/  F2F.F64.F32 R8, R8 ;  /* 0x0000000800087310 */ /* 0x003e220000201800 */
[----:B------:R-:W-:-:S04]  /*1ae0*/  UIADD3 UR4, UPT, UPT, UR4, 0x38, URZ ;  /* 0x0000003804047890 */ /* 0x000fc8000fffe0ff */
[----:B------:R-:W-:-:S03]  /*1af0*/  UISETP.NE.AND UP0, UPT, UR4, 0x1b58, UPT ;  /* 0x00001b580400788c */ /* 0x000fc6000bf05270 */
[----:B--2---:R-:W1:Y:S01]  /*1b00*/  F2F.F64.F32 R2, R7 ;  /* 0x0000000700027310 */ /* 0x004e620000201800 */
[----:B0-----:R-:W-:Y:S02]  /*1b10*/  DFMA R10, RZ, UR18, R8 ;  /* 0x00000012ff0a7c2b */ /* 0x001fe40008000008 */
[----:B-1----:R-:W-:-:S08]  /*1b20*/  DFMA R2, RZ, UR18, R2 ;  /* 0x00000012ff027c2b */ /* 0x002fd00008000002 */
[----:B------:R-:W0:Y:S08]  /*1b30*/  F2F.F32.F64 R10, R10 ;  /* 0x0000000a000a7310 */ /* 0x000e300000301000 */
[----:B------:R-:W1:Y:S08]  /*1b40*/  F2F.F32.F64 R2, R2 ;  /* 0x0000000200027310 */ /* 0x000e700000301000 */
[----:B0-----:R-:W0:Y:S08]  /*1b50*/  F2F.F64.F32 R14, R10 ;  /* 0x0000000a000e7310 */ /* 0x001e300000201800 */
[----:B-1----:R-:W1:Y:S01]  /*1b60*/  F2F.F64.F32 R12, R2 ;  /* 0x00000002000c7310 */ /* 0x002e620000201800 */
[----:B0-----:R-:W-:-:S02]  /*1b70*/  DFMA R14, RZ, UR18, R14 ;  /* 0x00000012ff0e7c2b */ /* 0x001fc4000800000e */
        /* <DEDUP_REMOVED lines=324> */
[----:B-1----:R-:W-:-:S05]  /*2fc0*/  DFMA R12, RZ, UR18, R8 ;  /* 0x00000012ff0c7c2b */ /* 0x002fca0008000008 */
[----:B------:R0:W1:Y:S08]  /*2fd0*/  F2F.F32.F64 R8, R18 ;  /* 0x0000001200087310 */ /* 0x0000700000301000 */
[----:B------:R0:W2:Y:S01]  /*2fe0*/  F2F.F32.F64 R7, R12 ;  /* 0x0000000c00077310 */ /* 0x0000a20000301000 */
[----:B------:R-:W-:Y:S05]  /*2ff0*/  BRA.U UP0, `(.L_x_44) ;  /* 0xffffffe900b47547 */ /* 0x000fea000b83ffff */
[----:B--2---:R2:W-:Y:S04]  /*3000*/  STG.E desc[UR16][R4.64], R7 ;  /* 0x0000000704007986 */ /* 0x0045e8000c101910 */
[----:B-1----:R2:W-:Y:S02]  /*3010*/  STG.E desc[UR16][R4.64+0x4], R8 ;  /* 0x0000040804007986 */ /* 0x0025e4000c101910 */
.L_x_42:
[----:B------:R-:W0:Y:S08]  /*3020*/  LDC R0, c[0x0][0x398] ;  /* 0x0000e600ff007b82 */ /* 0x000e300000000800 */
[----:B------:R-:W3:Y:S01]  /*3030*/  LDC R11, c[0x0][0x3a0] ;  /* 0x0000e800ff0b7b82 */ /* 0x000ee20000000800 */
[----:B012---:R-:W-:-:S04]  /*3040*/  IABS R4, R0 ;  /* 0x0000000000047213 */ /* 0x007fc80000000000 */
[----:B------:R-:W0:Y:S01]  /*3050*/  I2F.RP R5, R4 ;  /* 0x0000000400057306 */ /* 0x000e220000209400 */
[----:B---3--:R-:W-:Y:S02]  /*3060*/  IABS R10, R11 ;  /* 0x0000000b000a7213 */ /* 0x008fe40000000000 */
[----:B------:R-:W-:-:S04]  /*3070*/  LOP3.LUT R11, R11, R0, RZ, 0x3c, !PT ;  /* 0x000000000b0b7212 */ /* 0x000fc800078e3cff */
[----:B------:R-:W-:Y:S01]  /*3080*/  ISETP.GE.AND P0, PT, R11, RZ, PT ;  /* 0x000000ff0b00720c */ /* 0x000fe20003f06270 */
[----:B0-----:R-:W0:Y:S02]  /*3090*/  MUFU.RCP R5, R5 ;  /* 0x0000000500057308 */ /* 0x001e240000001000 */
[----:B0-----:R-:W-:-:S06]  /*30a0*/  IADD3 R2, PT, PT, R5, 0xffffffe, RZ ;  /* 0x0ffffffe05027810 */ /* 0x001fcc0007ffe0ff */
[----:B------:R0:W1:Y:S02]  /*30b0*/  F2I.FTZ.U32.TRUNC.NTZ R3, R2 ;  /* 0x0000000200037305 */ /* 0x000064000021f000 */
[----:B0-----:R-:W-:Y:S01]  /*30c0*/  MOV R2, RZ ;  /* 0x000000ff00027202 */ /* 0x001fe20000000f00 */
[----:B-1----:R-:W-:-:S04]  /*30d0*/  IMAD.MOV R9, RZ, RZ, -R3 ;  /* 0x000000ffff097224 */ /* 0x002fc800078e0a03 */
[----:B------:R-:W-:-:S04]  /*30e0*/  IMAD R9, R9, R4, RZ ;  /* 0x0000000409097224 */ /* 0x000fc800078e02ff */
[----:B------:R-:W-:Y:S01]  /*30f0*/  IMAD.HI.U32 R9, R3, R9, R2 ;  /* 0x0000000903097227 */ /* 0x000fe200078e0002 */
[----:B------:R-:W-:Y:S02]  /*3100*/  MOV R3, R10 ;  /* 0x0000000a00037202 */ /* 0x000fe40000000f00 */
[----:B------:R-:W-:-:S03]  /*3110*/  CS2R R10, SRZ ;  /* 0x00000000000a7805 */ /* 0x000fc6000001ff00 */
[----:B------:R-:W-:-:S05]  /*3120*/  IMAD.HI.U32 R9, R9, R3, RZ ;  /* 0x0000000309097227 */ /* 0x000fca00078e00ff */
[----:B------:R-:W-:-:S05]  /*3130*/  IADD3 R5, PT, PT, -R9, RZ, RZ ;  /* 0x000000ff09057210 */ /* 0x000fca0007ffe1ff */
[----:B------:R-:W-:-:S05]  /*3140*/  IMAD R3, R4, R5, R3 ;  /* 0x0000000504037224 */ /* 0x000fca00078e0203 */
[----:B------:R-:W-:-:S13]  /*3150*/  ISETP.GT.U32.AND P2, PT, R4, R3, PT ;  /* 0x000000030400720c */ /* 0x000fda0003f44070 */
[----:B------:R-:W-:Y:S01]  /*3160*/  @!P2 IMAD.IADD R3, R3, 0x1, -R4 ;  /* 0x000000010303a824 */ /* 0x000fe200078e0a04 */
[----:B------:R-:W-:Y:S02]  /*3170*/  @!P2 IADD3 R9, PT, PT, R9, 0x1, RZ ;  /* 0x000000010909a810 */ /* 0x000fe40007ffe0ff */
[----:B------:R-:W-:Y:S02]  /*3180*/  ISETP.NE.AND P2, PT, R0, RZ, PT ;  /* 0x000000ff0000720c */ /* 0x000fe40003f45270 */
[----:B------:R-:W-:-:S13]  /*3190*/  ISETP.GE.U32.AND P1, PT, R3, R4, PT ;  /* 0x000000040300720c */ /* 0x000fda0003f26070 */
[----:B------:R-:W-:-:S04]  /*31a0*/  @P1 IADD3 R9, PT, PT, R9, 0x1, RZ ;  /* 0x0000000109091810 */ /* 0x000fc80007ffe0ff */
[----:B------:R-:W-:-:S05]  /*31b0*/  MOV R3, R9 ;  /* 0x0000000900037202 */ /* 0x000fca0000000f00 */
[----:B------:R-:W-:Y:S01]  /*31c0*/  @!P0 IMAD.MOV R3, RZ, RZ, -R3 ;  /* 0x000000ffff038224 */ /* 0x000fe200078e0a03 */
[----:B------:R-:W-:-:S04]  /*31d0*/  @!P2 LOP3.LUT R3, RZ, R0, RZ, 0x33, !PT ;  /* 0x00000000ff03a212 */ /* 0x000fc800078e33ff */
[----:B------:R-:W-:-:S13]  /*31e0*/  ISETP.GE.AND P0, PT, R3, 0x1, PT ;  /* 0x000000010300780c */ /* 0x000fda0003f06270 */
[----:B------:R-:W-:Y:S05]  /*31f0*/  @!P0 BRA `(.L_x_45) ;  /* 0x0000000c00f88947 */ /* 0x000fea0003800000 */
[----:B------:R-:W-:Y:S01]  /*3200*/  IMAD R9, R3, R6, RZ ;  /* 0x0000000603097224 */ /* 0x000fe200078e02ff */
[----:B------:R-:W-:Y:S01]  /*3210*/  BSSY.RECONVERGENT B1, `(.L_x_46) ;  /* 0x0000090000017945 */ /* 0x000fe20003800200 */
[----:B------:R-:W-:-:S03]  /*3220*/  IMAD.MOV.U32 R10, RZ, RZ, RZ ;  /* 0x000000ffff0a7224 */ /* 0x000fc600078e00ff */
[----:B------:R-:W-:-:S04]  /*3230*/  IADD3 R0, PT, PT, R9, 0x1, RZ ;  /* 0x0000000109007810 */ /* 0x000fc80007ffe0ff */
[----:B------:R-:W-:-:S04]  /*3240*/  VIADDMNMX R0, R9, R3, R0, !PT ;  /* 0x0000000309007246 */ /* 0x000fc80007800100 */
[CC--:B------:R-:W-:Y:S02]  /*3250*/  IADD3 R2, PT, PT, R9.reuse, -R0.reuse, RZ ;  /* 0x8000000009027210 */ /* 0x0c0fe40007ffe0ff */
[----:B------:R-:W-:Y:S02]  /*3260*/  IADD3 R11, PT, PT, -R9, R0, RZ ;  /* 0x00000000090b7210 */ /* 0x000fe40007ffe1ff */
[----:B------:R-:W-:Y:S02]  /*3270*/  ISETP.GT.U32.AND P0, PT, R2, -0x4, PT ;  /* 0xfffffffc0200780c */ /* 0x000fe40003f04070 */
[----:B------:R-:W-:-:S11]  /*3280*/  LOP3.LUT R18, R11, 0x3, RZ, 0xc0, !PT ;  /* 0x000000030b127812 */ /* 0x000fd600078ec0ff */
[----:B------:R-:W-:Y:S05]  /*3290*/  @P0 BRA `(.L_x_47) ;  /* 0x00000008001c0947 */ /* 0x000fea0003800000 */
[----:B------:R-:W0:Y:S01]  /*32a0*/  LDCU.128 UR4, c[0x0][0x380] ;  /* 0x00007000ff0477ac */ /* 0x000e220008000c00 */
[----:B------:R-:W-:Y:S01]  /*32b0*/  HFMA2 R3, -RZ, RZ, 0, 0 ;  /* 0x00000000ff037431 */ /* 0x000fe200000001ff */
[----:B------:R-:W-:Y:S02]  /*32c0*/  MOV R2, 0x8 ;  /* 0x0000000800027802 */ /* 0x000fe40000000f00 */
[----:B------:R-:W-:Y:S02]  /*32d0*/  LOP3.LUT R14, R11, 0xfffffffc, RZ, 0xc0, !PT ;  /* 0xfffffffc0b0e7812 */ /* 0x000fe400078ec0ff */
[----:B------:R-:W-:-:S03]  /*32e0*/  MOV R10, RZ ;  /* 0x000000ff000a7202 */ /* 0x000fc60000000f00 */
[----:B------:R-:W-:Y:S02]  /*32f0*/  IMAD.MOV R14, RZ, RZ, -R14 ;  /* 0x000000ffff0e7224 */ /* 0x000fe400078e0a0e */
[----:B------:R-:W-:-:S03]  /*3300*/  IMAD.WIDE.U32 R2, R9, 0x4, R2 ;  /* 0x0000000409027825 */ /* 0x000fc600078e0002 */
[C---:B0-----:R-:W-:Y:S02]  /*3310*/  IADD3 R12, P0, PT, R2.reuse, UR6, RZ ;  /* 0x00000006020c7c10 */ /* 0x041fe4000ff1e0ff */
[----:B------:R-:W-:Y:S02]  /*3320*/  IADD3 R4, P1, PT, R2, UR4, RZ ;  /* 0x0000000402047c10 */ /* 0x000fe4000ff3e0ff */
[C---:B------:R-:W-:Y:S02]  /*3330*/  IADD3.X R13, PT, PT, R3.reuse, UR7, RZ, P0, !PT ;  /* 0x00000007030d7c10 */ /* 0x040fe400087fe4ff */
[----:B------:R-:W-:-:S09]  /*3340*/  IADD3.X R5, PT, PT, R3, UR5, RZ, P1, !PT ;  /* 0x0000000503057c10 */ /* 0x000fd20008ffe4ff */
.L_x_60:
[----:B------:R-:W2:Y:S01]  /*3350*/  LDG.E R3, desc[UR16][R4.64+-0x8] ;  /* 0xfffff81004037981 */ /* 0x000ea2000c1e1900 */
[----:B------:R-:W-:Y:S01]  /*3360*/  MOV R0, 0x3bbb989d ;  /* 0x3bbb989d00007802 */ /* 0x000fe20000000f00 */
[----:B------:R-:W-:Y:S01]  /*3370*/  BSSY.RECONVERGENT B2, `(.L_x_48) ;  /* 0x0000017000027945 */ /* 0x000fe20003800200 */
[----:B------:R-:W-:Y:S01]  /*3380*/  MOV R15, 0x437c0000 ;  /* 0x437c0000000f7802 */ /* 0x000fe20000000f00 */
[----:B--2---:R-:W-:-:S04]  /*3390*/  FFMA R3, R3, R7, R8 ;  /* 0x0000000703037223 */ /* 0x004fc80000000008 */
[----:B------:R-:W-:-:S04]  /*33a0*/  FFMA.SAT R0, R3, -R0, 0.5 ;  /* 0x3f00000003007423 */ /* 0x000fc80000002800 */
[----:B------:R-:W-:-:S04]  /*33b0*/  FFMA.RM R0, R0, R15, 12582913 ;  /* 0x4b40000100007423 */ /* 0x000fc8000000400f */
[C---:B------:R-:W-:Y:S01]  /*33c0*/  FADD R2, R0.reuse, -12583039 ;  /* 0xcb40007f00027421 */ /* 0x040fe20000000000 */
[----:B------:R-:W-:-:S03]  /*33d0*/  SHF.L.U32 R0, R0, 0x17, RZ ;  /* 0x0000001700007819 */ /* 0x000fc600000006ff */
[----:B------:R-:W-:-:S04]  /*33e0*/  FFMA R2, R3, -1.4426950216293334961, -R2 ;  /* 0xbfb8aa3b03027823 */ /* 0x000fc80000000802 */
[----:B------:R-:W-:-:S04]  /*33f0*/  FFMA R2, R3, -1.925963033500011079e-08, R2 ;  /* 0xb2a5706003027823 */ /* 0x000fc80000000002 */
        /* <DEDUP_REMOVED lines=10> */
.L_x_49:
[----:B------:R-:W0:Y:S02]  /*34a0*/  MUFU.RCP R0, R15 ;  /* 0x0000000f00007308 */ /* 0x000e240000001000 */
[----:B0-----:R-:W-:-:S04]  /*34b0*/  FFMA R2, R15, R0, -1 ;  /* 0xbf8000000f027423 */ /* 0x001fc80000000000 */
[----:B------:R-:W-:-:S04]  /*34c0*/  FADD.FTZ R3, -R2, -RZ ;  /* 0x800000ff02037221 */ /* 0x000fc80000010100 */
[----:B------:R-:W-:-:S07]  /*34d0*/  FFMA R0, R0, R3, R0 ;  /* 0x0000000300007223 */ /* 0x000fce0000000000 */
.L_x_50:
[----:B------:R-:W-:Y:S05]  /*34e0*/  BSYNC.RECONVERGENT B2 ;  /* 0x0000000000027941 */ /* 0x000fea0003800200 */
.L_x_48:
[----:B------:R-:W2:Y:S04]  /*34f0*/  LDG.E R15, desc[UR16][R4.64+-0x4] ;  /* 0xfffffc10040f7981 */ /* 0x000ea8000c1e1900 */
[----:B------:R-:W3:Y:S01]  /*3500*/  LDG.E R3, desc[UR16][R12.64+-0x8] ;  /* 0xfffff8100c037981 */ /* 0x000ee2000c1e1900 */
[----:B------:R-:W-:Y:S01]  /*3510*/  HFMA2 R2, -RZ, RZ, 0.96630859375, -0.0022525787353515625 ;  /* 0x3bbb989dff027431 */ /* 0x000fe200000001ff */
[----:B------:R-:W-:Y:S01]  /*3520*/  MOV R17, 0x437c0000 ;  /* 0x437c000000117802 */ /* 0x000fe20000000f00 */
[----:B------:R-:W-:Y:S01]  /*3530*/  BSSY.RECONVERGENT B2, `(.L_x_51) ;  /* 0x0000018000027945 */ /* 0x000fe20003800200 */
[----:B--2---:R-:W-:-:S04]  /*3540*/  FFMA R15, R15, R7, R8 ;  /* 0x000000070f0f7223 */ /* 0x004fc80000000008 */
[----:B------:R-:W-:Y:S01]  /*3550*/  FFMA.SAT R2, R15, -R2, 0.5 ;  /* 0x3f0000000f027423 */ /* 0x000fe20000002802 */
[----:B---3--:R-:W-:-:S03]  /*3560*/  FADD R3, -R3, R0 ;  /* 0x0000000003037221 */ /* 0x008fc60000000100 */
[----:B------:R-:W-:Y:S01]  /*3570*/  FFMA.RM R2, R2, R17, 12582913 ;  /* 0x4b40000102027423 */ /* 0x000fe20000004011 */
[----:B------:R-:W-:-:S03]  /*3580*/  FADD R10, R3, R10 ;  /* 0x0000000a030a7221 */ /* 0x000fc60000000000 */
[C---:B------:R-:W-:Y:S01]  /*3590*/  FADD R16, R2.reuse, -12583039 ;  /* 0xcb40007f02107421 */ /* 0x040fe20000000000 */
[----:B------:R-:W-:-:S03]  /*35a0*/  IMAD.SHL.U32 R2, R2, 0x800000, RZ ;  /* 0x0080000002027824 */ /* 0x000fc600078e00ff */
[----:B------:R-:W-:-:S04]  /*35b0*/  FFMA R16, R15, -1.4426950216293334961, -R16 ;  /* 0xbfb8aa3b0f107823 */ /* 0x000fc80000000810 */
[----:B------:R-:W-:-:S04]  /*35c0*/  FFMA R16, R15, -1.925963033500011079e-08, R16 ;  /* 0xb2a570600f107823 */ /* 0x000fc80000000010 */
        /* <DEDUP_REMOVED lines=10> */
.L_x_52:
[----:B------:R-:W0:Y:S02]  /*3670*/  MUFU.RCP R0, R15 ;  /* 0x0000000f00007308 */ /* 0x000e240000001000 */
[----:B0-----:R-:W-:-:S04]  /*3680*/  FFMA R2, R15, R0, -1 ;  /* 0xbf8000000f027423 */ /* 0x001fc80000000000 */
[----:B------:R-:W-:-:S04]  /*3690*/  FADD.FTZ R3, -R2, -RZ ;  /* 0x800000ff02037221 */ /* 0x000fc80000010100 */
[----:B------:R-:W-:-:S07]  /*36a0*/  FFMA R0, R0, R3, R0 ;  /* 0x0000000300007223 */ /* 0x000fce0000000000 */
.L_x_53:
[----:B------:R-:W-:Y:S05]  /*36b0*/  BSYNC.RECONVERGENT B2 ;  /* 0x0000000000027941 */ /* 0x000fea0003800200 */
.L_x_51:
[----:B------:R-:W2:Y:S04]  /*36c0*/  LDG.E R15, desc[UR16][R4.64] ;  /* 0x00000010040f7981 */ /* 0x000ea8000c1e1900 */
[----:B------:R-:W3:Y:S01]  /*36d0*/  LDG.E R3, desc[UR16][R12.64+-0x4] ;  /* 0xfffffc100c037981 */ /* 0x000ee2000c1e1900 */
[----:B------:R-:W-:Y:S02]  /*36e0*/  HFMA2 R2, -RZ, RZ, 0.96630859375, -0.0022525787353515625 ;  /* 0x3bbb989dff027431 */ /* 0x000fe400000001ff */
[----:B------:R-:W-:Y:S01]  /*36f0*/  IMAD.MOV.U32 R17, RZ, RZ, 0x437c0000 ;  /* 0x437c0000ff117424 */ /* 0x000fe200078e00ff */
[----:B------:R-:W-:Y:S01]  /*3700*/  BSSY.RECONVERGENT B2, `(.L_x_54) ;  /* 0x0000018000027945 */ /* 0x000fe20003800200 */
[----:B--2---:R-:W-:-:S04]  /*3710*/  FFMA R15, R15, R7, R8 ;  /* 0x000000070f0f7223 */ /* 0x004fc80000000008 */
[----:B------:R-:W-:Y:S01]  /*3720*/  FFMA.SAT R2, R15, -R2, 0.5 ;  /* 0x3f0000000f027423 */ /* 0x000fe20000002802 */
[----:B---3--:R-:W-:-:S03]  /*3730*/  FADD R3, -R3, R0 ;  /* 0x0000000003037221 */ /* 0x008fc60000000100 */
[----:B------:R-:W-:Y:S01]  /*3740*/  FFMA.RM R2, R2, R17, 12582913 ;  /* 0x4b40000102027423 */ /* 0x000fe20000004011 */
[----:B------:R-:W-:-:S03]  /*3750*/  FADD R10, R10, R3 ;  /* 0x000000030a0a7221 */ /* 0x000fc60000000000 */
[C---:B------:R-:W-:Y:S01]  /*3760*/  FADD R16, R2.reuse, -12583039 ;  /* 0xcb40007f02107421 */ /* 0x040fe20000000000 */
[----:B------:R-:W-:-:S03]  /*3770*/  SHF.L.U32 R2, R2, 0x17, RZ ;  /* 0x0000001702027819 */ /* 0x000fc600000006ff */
        /* <DEDUP_REMOVED lines=12> */
.L_x_55:
[----:B------:R-:W0:Y:S02]  /*3840*/  MUFU.RCP R0, R15 ;  /* 0x0000000f00007308 */ /* 0x000e240000001000 */
[----:B0-----:R-:W-:-:S04]  /*3850*/  FFMA R2, R15, R0, -1 ;  /* 0xbf8000000f027423 */ /* 0x001fc80000000000 */
[----:B------:R-:W-:-:S04]  /*3860*/  FADD.FTZ R3, -R2, -RZ ;  /* 0x800000ff02037221 */ /* 0x000fc80000010100 */
[----:B------:R-:W-:-:S07]  /*3870*/  FFMA R0, R0, R3, R0 ;  /* 0x0000000300007223 */ /* 0x000fce0000000000 */
.L_x_56:
[----:B------:R-:W-:Y:S05]  /*3880*/  BSYNC.RECONVERGENT B2 ;  /* 0x0000000000027941 */ /* 0x000fea0003800200 */
.L_x_54:
[----:B------:R-:W2:Y:S04]  /*3890*/  LDG.E R15, desc[UR16][R4.64+0x4] ;  /* 0x00000410040f7981 */ /* 0x000ea8000c1e1900 */
[----:B------:R-:W3:Y:S01]  /*38a0*/  LDG.E R3, desc[UR16][R12.64] ;  /* 0x000000100c037981 */ /* 0x000ee2000c1e1900 */
[----:B------:R-:W-:Y:S01]  /*38b0*/  IMAD.MOV.U32 R2, RZ, RZ, 0x3bbb989d ;  /* 0x3bbb989dff027424 */ /* 0x000fe200078e00ff */
        /* <DEDUP_REMOVED lines=21> */
.L_x_58:
[----:B------:R-:W0:Y:S02]  /*3a10*/  MUFU.RCP R0, R15 ;  /* 0x0000000f00007308 */ /* 0x000e240000001000 */
[----:B0-----:R-:W-:-:S04]  /*3a20*/  FFMA R2, R15, R0, -1 ;  /* 0xbf8000000f027423 */ /* 0x001fc80000000000 */
[----:B------:R-:W-:-:S04]  /*3a30*/  FADD.FTZ R3, -R2, -RZ ;  /* 0x800000ff02037221 */ /* 0x000fc80000010100 */
[----:B------:R-:W-:-:S07]  /*3a40*/  FFMA R0, R0, R3, R0 ;  /* 0x0000000300007223 */ /* 0x000fce0000000000 */
.L_x_59:
[----:B------:R-:W-:Y:S05]  /*3a50*/  BSYNC.RECONVERGENT B2 ;  /* 0x0000000000027941 */ /* 0x000fea0003800200 */
.L_x_57:
[----:B------:R0:W2:Y:S01]  /*3a60*/  LDG.E R3, desc[UR16][R12.64+0x4] ;  /* 0x000004100c037981 */ /* 0x0000a2000c1e1900 */
[----:B------:R-:W-:Y:S01]  /*3a70*/  IADD3 R14, PT, PT, R14, 0x4, RZ ;  /* 0x000000040e0e7810 */ /* 0x000fe20007ffe0ff */
[----:B------:R-:W-:Y:S01]  /*3a80*/  VIADD R9, R9, 0x4 ;  /* 0x0000000409097836 */ /* 0x000fe20000000000 */
[----:B------:R-:W-:Y:S02]  /*3a90*/  IADD3 R4, P2, PT, R4, 0x10, RZ ;  /* 0x0000001004047810 */ /* 0x000fe40007f5e0ff */
[----:B------:R-:W-:Y:S02]  /*3aa0*/  ISETP.NE.AND P0, PT, R14, RZ, PT ;  /* 0x000000ff0e00720c */ /* 0x000fe40003f05270 */
[----:B------:R-:W-:Y:S02]  /*3ab0*/  IADD3.X R5, PT, PT, RZ, R5, RZ, P2, !PT ;  /* 0x00000005ff057210 */ /* 0x000fe400017fe4ff */
[----:B0-----:R-:W-:-:S04]  /*3ac0*/  IADD3 R12, P1, PT, R12, 0x10, RZ ;  /* 0x000000100c0c7810 */ /* 0x001fc80007f3e0ff */
[----:B------:R-:W-:Y:S01]  /*3ad0*/  IADD3.X R13, PT, PT, RZ, R13, RZ, P1, !PT ;  /* 0x0000000dff0d7210 */ /* 0x000fe20000ffe4ff */
[----:B--2---:R-:W-:-:S04]  /*3ae0*/  FADD R3, -R3, R0 ;  /* 0x0000000003037221 */ /* 0x004fc80000000100 */
[----:B------:R-:W-:Y:S01]  /*3af0*/  FADD R10, R10, R3 ;  /* 0x000000030a0a7221 */ /* 0x000fe20000000000 */
[----:B------:R-:W-:Y:S06]  /*3b00*/  @P0 BRA `(.L_x_60) ;  /* 0xfffffff800100947 */ /* 0x000fec000383ffff */
.L_x_47:
[----:B------:R-:W-:Y:S05]  /*3b10*/  BSYNC.RECONVERGENT B1 ;  /* 0x0000000000017941 */ /* 0x000fea0003800200 */
.L_x_46:
[----:B------:R-:W-:Y:S01]  /*3b20*/  ISETP.NE.AND P0, PT, R18, RZ, PT ;  /* 0x000000ff1200720c */ /* 0x000fe20003f05270 */
[----:B------:R-:W-:-:S12]  /*3b30*/  BSSY.RECONVERGENT B1, `(.L_x_61) ;  /* 0x0000069000017945 */ /* 0x000fd80003800200 */
[----:B------:R-:W-:Y:S05]  /*3b40*/  @!P0 BRA `(.L_x_62) ;  /* 0x00000004009c8947 */ /* 0x000fea0003800000 */
[----:B------:R-:W-:Y:S01]  /*3b50*/  ISETP.NE.AND P0, PT, R18, 0x1, PT ;  /* 0x000000011200780c */ /* 0x000fe20003f05270 */
[----:B------:R-:W-:-:S12]  /*3b60*/  BSSY.RECONVERGENT B2, `(.L_x_63) ;  /* 0x0000041000027945 */ /* 0x000fd80003800200 */
[----:B------:R-:W-:Y:S05]  /*3b70*/  @!P0 BRA `(.L_x_64) ;  /* 0x0000000000fc8947 */ /* 0x000fea0003800000 */
[----:B------:R-:W0:Y:S02]  /*3b80*/  LDC.64 R4, c[0x0][0x380] ;  /* 0x0000e000ff047b82 */ /* 0x000e240000000a00 */
[----:B0-----:R-:W-:-:S05]  /*3b90*/  IMAD.WIDE.U32 R4, R9, 0x4, R4 ;  /* 0x0000000409047825 */ /* 0x001fca00078e0004 */
        /* <DEDUP_REMOVED lines=21> */
.L_x_66:
[----:B------:R-:W0:Y:S02]  /*3cf0*/  MUFU.RCP R0, R13 ;  /* 0x0000000d00007308 */ /* 0x000e240000001000 */
[----:B0-----:R-:W-:-:S04]  /*3d00*/  FFMA R2, R13, R0, -1 ;  /* 0xbf8000000d027423 */ /* 0x001fc80000000000 */
[----:B------:R-:W-:-:S04]  /*3d10*/  FADD.FTZ R3, -R2, -RZ ;  /* 0x800000ff02037221 */ /* 0x000fc80000010100 */
[----:B------:R-:W-:-:S07]  /*3d20*/  FFMA R0, R0, R3, R0 ;  /* 0x0000000300007223 */ /* 0x000fce0000000000 */
.L_x_67:
[----:B------:R-:W-:Y:S05]  /*3d30*/  BSYNC.RECONVERGENT B3 ;  /* 0x0000000000037941 */ /* 0x000fea0003800200 */
.L_x_65:
[----:B------:R-:W2:Y:S01]  /*3d40*/  LDG.E R5, desc[UR16][R4.64+0x4] ;  /* 0x0000041004057981 */ /* 0x000ea2000c1e1900 */
[----:B------:R-:W0:Y:S02]  /*3d50*/  LDC.64 R12, c[0x0][0x388] ;  /* 0x0000e200ff0c7b82 */ /* 0x000e240000000a00 */
[----:B0-----:R-:W-:-:S05]  /*3d60*/  IMAD.WIDE.U32 R12, R9, 0x4, R12 ;  /* 0x00000004090c7825 */ /* 0x001fca00078e000c */
[----:B------:R-:W3:Y:S01]  /*3d70*/  LDG.E R3, desc[UR16][R12.64] ;  /* 0x000000100c037981 */ /* 0x000ee2000c1e1900 */
        /* <DEDUP_REMOVED lines=10> */
[----:B------:R-:W0:Y:S01]  /*3e20*/  MUFU.EX2 R15, R15 ;  /* 0x0000000f000f7308 */ /* 0x000e220000000800 */
[----:B---3--:R-:W-:-:S04]  /*3e30*/  FADD R3, -R3, R0 ;  /* 0x0000000003037221 */ /* 0x008fc80000000100 */
[----:B------:R-:W-:Y:S01]  /*3e40*/  FADD R5, R10, R3 ;  /* 0x000000030a057221 */ /* 0x000fe20000000000 */
        /* <DEDUP_REMOVED lines=9> */
.L_x_69:
[----:B------:R-:W0:Y:S02]  /*3ee0*/  MUFU.RCP R0, R17 ;  /* 0x0000001100007308 */ /* 0x000e240000001000 */
[----:B0-----:R-:W-:-:S04]  /*3ef0*/  FFMA R2, R17, R0, -1 ;  /* 0xbf80000011027423 */ /* 0x001fc80000000000 */
[----:B------:R-:W-:-:S04]  /*3f00*/  FADD.FTZ R3, -R2, -RZ ;  /* 0x800000ff02037221 */ /* 0x000fc80000010100 */
[----:B------:R-:W-:-:S07]  /*3f10*/  FFMA R0, R0, R3, R0 ;  /* 0x0000000300007223 */ /* 0x000fce0000000000 */
.L_x_70:
[----:B------:R-:W-:Y:S05]  /*3f20*/  BSYNC.RECONVERGENT B3 ;  /* 0x0000000000037941 */ /* 0x000fea0003800200 */
.L_x_68:
[----:B------:R-:W2:Y:S01]  /*3f30*/  LDG.E R13, desc[UR16][R12.64+0x4] ;  /* 0x000004100c0d7981 */ /* 0x000ea2000c1e1900 */
[----:B------:R-:W-:Y:S01]  /*3f40*/  IADD3 R9, PT, PT, R9, 0x2, RZ ;  /* 0x0000000209097810 */ /* 0x000fe20007ffe0ff */
[----:B--2---:R-:W-:-:S04]  /*3f50*/  FADD R0, -R13, R0 ;  /* 0x000000000d007221 */ /* 0x004fc80000000100 */
[----:B------:R-:W-:-:S07]  /*3f60*/  FADD R10, R5, R0 ;  /* 0x00000000050a7221 */ /* 0x000fce0000000000 */
.L_x_64:
[----:B------:R-:W-:Y:S05]  /*3f70*/  BSYNC.RECONVERGENT B2 ;  /* 0x0000000000027941 */ /* 0x000fea0003800200 */
.L_x_63:
[----:B------:R-:W-:-:S04]  /*3f80*/  LOP3.LUT R11, R11, 0x1, RZ, 0xc0, !PT ;  /* 0x000000010b0b7812 */ /* 0x000fc800078ec0ff */
[----:B------:R-:W-:-:S13]  /*3f90*/  ISETP.NE.U32.AND P0, PT, R11, 0x1, PT ;  /* 0x000000010b00780c */ /* 0x000fda0003f05070 */
[----:B------:R-:W-:Y:S05]  /*3fa0*/  @P0 BRA `(.L_x_62) ;  /* 0x0000000000840947 */ /* 0x000fea0003800000 */
[----:B------:R-:W0:Y:S02]  /*3fb0*/  LDC.64 R2, c[0x0][0x380] ;  /* 0x0000e000ff027b82 */ /* 0x000e240000000a00 */
[----:B0-----:R-:W-:-:S06]  /*3fc0*/  IMAD.WIDE.U32 R2, R9, 0x4, R2 ;  /* 0x0000000409027825 */ /* 0x001fcc00078e0002 */
        /* <DEDUP_REMOVED lines=21> */
.L_x_72:
[----:B------:R-:W0:Y:S02]  /*4120*/  MUFU.RCP R0, R11 ;  /* 0x0000000b00007308 */ /* 0x000e240000001000 */
[----:B0-----:R-:W-:-:S04]  /*4130*/  FFMA R2, R11, R0, -1 ;  /* 0xbf8000000b027423 */ /* 0x001fc80000000000 */
[----:B------:R-:W-:-:S04]  /*4140*/  FADD.FTZ R3, -R2, -RZ ;  /* 0x800000ff02037221 */ /* 0x000fc80000010100 */
[----:B------:R-:W-:-:S07]  /*4150*/  FFMA R0, R0, R3, R0 ;  /* 0x0000000300007223 */ /* 0x000fce0000000000 */
.L_x_73:
[----:B------:R-:W-:Y:S05]  /*4160*/  BSYNC.RECONVERGENT B2 ;  /* 0x0000000000027941 */ /* 0x000fea0003800200 */
.L_x_71:
[----:B------:R-:W0:Y:S02]  /*4170*/  LDC.64 R2, c[0x0][0x388] ;  /* 0x0000e200ff027b82 */ /* 0x000e240000000a00 */
[----:B0-----:R-:W-:-:S06]  /*4180*/  IMAD.WIDE.U32 R2, R9, 0x4, R2 ;  /* 0x0000000409027825 */ /* 0x001fcc00078e0002 */
[----:B------:R-:W2:Y:S02]  /*4190*/  LDG.E R3, desc[UR16][R2.64] ;  /* 0x0000001002037981 */ /* 0x000ea4000c1e1900 */
[----:B--2---:R-:W-:-:S04]  /*41a0*/  FADD R5, -R3, R0 ;  /* 0x0000000003057221 */ /* 0x004fc80000000100 */
[----:B------:R-:W-:-:S07]  /*41b0*/  FADD R10, R10, R5 ;  /* 0x000000050a0a7221 */ /* 0x000fce0000000000 */
.L_x_62:
[----:B------:R-:W-:Y:S05]  /*41c0*/  BSYNC.RECONVERGENT B1 ;  /* 0x0000000000017941 */ /* 0x000fea0003800200 */
.L_x_61:
[----:B------:R-:W0:Y:S02]  /*41d0*/  F2F.F64.F32 R10, R10 ;  /* 0x0000000a000a7310 */ /* 0x000e240000201800 */
.L_x_45:
[----:B------:R-:W0:Y:S01]  /*41e0*/  F2F.F64.F32 R8, R8 ;  /* 0x0000000800087310 */ /* 0x000e220000201800 */
[----:B------:R-:W-:Y:S01]  /*41f0*/  MOV R12, 0x0 ;  /* 0x00000000000c7802 */ /* 0x000fe20000000f00 */
[----:B------:R-:W-:Y:S01]  /*4200*/  IMAD.U32 R19, RZ, RZ, UR19 ;  /* 0x00000013ff137e24 */ /* 0x000fe2000f8e00ff */
[----:B------:R-:W-:Y:S01]  /*4210*/  MOV R16, UR18 ;  /* 0x0000001200107c02 */ /* 0x000fe20008000f00 */
[----:B------:R-:W1:Y:S01]  /*4220*/  LDCU.64 UR4, c[0x4][0x8] ;  /* 0x01000100ff0477ac */ /* 0x000e620008000a00 */
[----:B------:R-:W-:Y:S02]  /*4230*/  MOV R17, UR19 ;  /* 0x0000001300117c02 */ /* 0x000fe40008000f00 */
[----:B------:R-:W-:Y:S01]  /*4240*/  MOV R18, UR18 ;  /* 0x0000001200127c02 */ /* 0x000fe20008000f00 */
[----:B------:R2:W3:Y:S01]  /*4250*/  F2F.F64.F32 R2, R7 ;  /* 0x0000000700027310 */ /* 0x0004e20000201800 */
[----:B------:R-:W-:Y:S01]  /*4260*/  IADD3 R0, PT, PT, R6, 0x1, RZ ;  /* 0x0000000106007810 */ /* 0x000fe20007ffe0ff */
[----:B------:R-:W4:Y:S01]  /*4270*/  LDC.64 R12, c[0x4][R12] ;  /* 0x010000000c0c7b82 */ /* 0x000f220000000a00 */
[----:B------:R-:W-:Y:S01]  /*4280*/  IMAD.U32 R6, RZ, RZ, UR13 ;  /* 0x0000000dff067e24 */ /* 0x000fe2000f8e00ff */
[----:B------:R4:W-:Y:S04]  /*4290*/  STL.128 [R1], R16 ;  /* 0x0000001001007387 */ /* 0x0009e80000100c00 */
[----:B0-----:R0:W-:Y:S01]  /*42a0*/  STL.128 [R1+0x20], R8 ;  /* 0x0000200801007387 */ /* 0x0011e20000100c00 */
[----:B--2---:R-:W-:-:S03]  /*42b0*/  MOV R7, UR14 ;  /* 0x0000000e00077c02 */ /* 0x004fc60008000f00 */
[----:B------:R0:W-:Y:S01]  /*42c0*/  STL [R1+0x10], R0 ;  /* 0x0000100001007387 */ /* 0x0001e20000100800 */
[----:B-1----:R-:W-:-:S03]  /*42d0*/  MOV R4, UR4 ;  /* 0x0000000400047c02 */ /* 0x002fc60008000f00 */
[----:B---3--:R0:W-:Y:S01]  /*42e0*/  STL.64 [R1+0x18], R2 ;  /* 0x0000180201007387 */ /* 0x0081e20000100a00 */
[----:B------:R-:W-:-:S07]  /*42f0*/  MOV R5, UR5 ;  /* 0x0000000500057c02 */ /* 0x000fce0008000f00 */
[----:B------:R-:W-:-:S07]  /*4300*/  LEPC R20, `(.L_x_74) ;  /* 0x000000001014794e */ /* 0x000fce0000000000 */
[----:B0---4-:R-:W-:Y:S05]  /*4310*/  CALL.ABS.NOINC R12 ;  /* 0x000000000c007343 */ /* 0x011fea0003c00000 */
.L_x_74:
[----:B------:R-:W-:Y:S05]  /*4320*/  EXIT ;  /* 0x000000000000794d */ /* 0x000fea0003800000 */
        .weak           $__internal_0_$__cuda_sm20_rcp_rn_f32_slowpath
        .type           $__internal_0_$__cuda_sm20_rcp_rn_f32_slowpath,@function
        .size           $__internal_0_$__cuda_sm20_rcp_rn_f32_slowpath,($__internal_1_$__cuda_sm3x_div_rn_noftz_f32_slowpath - $__internal_0_$__cuda_sm20_rcp_rn_f32_slowpath)
$__internal_0_$__cuda_sm20_rcp_rn_f32_slowpath:
[----:B------:R-:W-:Y:S01]  /*4330*/  SHF.L.U32 R2, R0, 0x1, RZ ;  /* 0x0000000100027819 */ /* 0x000fe200000006ff */
[----:B------:R-:W-:Y:S03]  /*4340*/  BSSY.RECONVERGENT B0, `(.L_x_75) ;  /* 0x0000030000007945 */ /* 0x000fe60003800200 */
[----:B------:R-:W-:-:S04]  /*4350*/  SHF.R.U32.HI R2, RZ, 0x18, R2 ;  /* 0x00000018ff027819 */ /* 0x000fc80000011602 */
[----:B------:R-:W-:-:S13]  /*4360*/  ISETP.NE.U32.AND P0, PT, R2, RZ, PT ;  /* 0x000000ff0200720c */ /* 0x000fda0003f05070 */
[----:B------:R-:W-:Y:S05]  /*4370*/  @P0 BRA `(.L_x_76) ;  /* 0x0000000000280947 */ /* 0x000fea0003800000 */
[----:B------:R-:W-:-:S04]  /*4380*/  SHF.L.U32 R2, R0, 0x1, RZ ;  /* 0x0000000100027819 */ /* 0x000fc800000006ff */
[----:B------:R-:W-:-:S13]  /*4390*/  ISETP.NE.AND P0, PT, R2, RZ, PT ;  /* 0x000000ff0200720c */ /* 0x000fda0003f05270 */
[----:B------:R-:W-:Y:S01]  /*43a0*/  @P0 FFMA R19, R0, 1.84467440737095516160e+19, RZ ;  /* 0x5f80000000130823 */ /* 0x000fe200000000ff */
[----:B------:R-:W-:Y:S08]  /*43b0*/  @!P0 MUFU.RCP R3, R0 ;  /* 0x0000000000038308 */ /* 0x000ff00000001000 */
[----:B------:R-:W0:Y:S02]  /*43c0*/  @P0 MUFU.RCP R2, R19 ;  /* 0x0000001300020308 */ /* 0x000e240000001000 */
[----:B0-----:R-:W-:-:S04]  /*43d0*/  @P0 FFMA R20, R19, R2, -1 ;  /* 0xbf80000013140423 */ /* 0x001fc80000000002 */
[----:B------:R-:W-:-:S04]  /*43e0*/  @P0 FADD.FTZ R21, -R20, -RZ ;  /* 0x800000ff14150221 */ /* 0x000fc80000010100 */
[----:B------:R-:W-:-:S04]  /*43f0*/  @P0 FFMA R2, R2, R21, R2 ;  /* 0x0000001502020223 */ /* 0x000fc80000000002 */
[----:B------:R-:W-:Y:S01]  /*4400*/  @P0 FFMA R3, R2, 1.84467440737095516160e+19, RZ ;  /* 0x5f80000002030823 */ /* 0x000fe200000000ff */
[----:B------:R-:W-:Y:S06]  /*4410*/  BRA `(.L_x_77) ;  /* 0x0000000000887947 */ /* 0x000fec0003800000 */
.L_x_76:
[----:B------:R-:W-:-:S05]  /*4420*/  VIADD R3, R2, 0xffffff03 ;  /* 0xffffff0302037836 */ /* 0x000fca0000000000 */
[----:B------:R-:W-:-:S13]  /*4430*/  ISETP.GT.U32.AND P0, PT, R3, 0x1, PT ;  /* 0x000000010300780c */ /* 0x000fda0003f04070 */
[----:B------:R-:W-:Y:S05]  /*4440*/  @P0 BRA `(.L_x_78) ;  /* 0x0000000000780947 */ /* 0x000fea0003800000 */
[----:B------:R-:W-:Y:S01]  /*4450*/  LOP3.LUT R19, R0, 0x7fffff, RZ, 0xc0, !PT ;  /* 0x007fffff00137812 */ /* 0x000fe200078ec0ff */
[----:B------:R-:W-:-:S03]  /*4460*/  HFMA2 R24, -RZ, RZ, 0, 1.78813934326171875e-07 ;  /* 0x00000003ff187431 */ /* 0x000fc600000001ff */
[----:B------:R-:W-:-:S04]  /*4470*/  LOP3.LUT R19, R19, 0x3f800000, RZ, 0xfc, !PT ;  /* 0x3f80000013137812 */ /* 0x000fc800078efcff */
[----:B------:R-:W0:Y:S01]  /*4480*/  MUFU.RCP R20, R19 ;  /* 0x0000001300147308 */ /* 0x000e220000001000 */
[----:B------:R-:W-:Y:S01]  /*4490*/  SHF.L.U32 R23, R24, R3, RZ ;  /* 0x0000000318177219 */ /* 0x000fe200000006ff */
[----:B0-----:R-:W-:-:S04]  /*44a0*/  FFMA R21, R19, R20, -1 ;  /* 0xbf80000013157423 */ /* 0x001fc80000000014 */
[----:B------:R-:W-:-:S04]  /*44b0*/  FADD.FTZ R21, -R21, -RZ ;  /* 0x800000ff15157221 */ /* 0x000fc80000010100 */
[CCC-:B------:R-:W-:Y:S01]  /*44c0*/  FFMA.RM R22, R20.reuse, R21.reuse, R20.reuse ;  /* 0x0000001514167223 */ /* 0x1c0fe20000004014 */
[----:B------:R-:W-:-:S04]  /*44d0*/  FFMA.RP R21, R20, R21, R20 ;  /* 0x0000001514157223 */ /* 0x000fc80000008014 */
[C---:B------:R-:W-:Y:S02]  /*44e0*/  LOP3.LUT R20, R22.reuse, 0x7fffff, RZ, 0xc0, !PT ;  /* 0x007fffff16147812 */ /* 0x040fe400078ec0ff */
[----:B------:R-:W-:Y:S02]  /*44f0*/  FSETP.NEU.FTZ.AND P0, PT, R22, R21, PT ;  /* 0x000000151600720b */ /* 0x000fe40003f1d000 */
[----:B------:R-:W-:Y:S02]  /*4500*/  LOP3.LUT R20, R20, 0x800000, RZ, 0xfc, !PT ;  /* 0x0080000014147812 */ /* 0x000fe400078efcff */
[----:B------:R-:W-:Y:S02]  /*4510*/  SEL R21, RZ, 0xffffffff, !P0 ;  /* 0xffffffffff157807 */ /* 0x000fe40004000000 */
[----:B------:R-:W-:Y:S02]  /*4520*/  LOP3.LUT R22, R23, R20, RZ, 0xc0, !PT ;  /* 0x0000001417167212 */ /* 0x000fe400078ec0ff */
[----:B------:R-:W-:-:S02]  /*4530*/  IADD3 R21, PT, PT, -R21, RZ, RZ ;  /* 0x000000ff15157210 */ /* 0x000fc40007ffe1ff */
[-C--:B------:R-:W-:Y:S02]  /*4540*/  SHF.R.U32.HI R22, RZ, R3.reuse, R22 ;  /* 0x00000003ff167219 */ /* 0x080fe40000011616 */
[----:B------:R-:W-:Y:S02]  /*4550*/  LOP3.LUT P1, RZ, R21, R3, R20, 0xf8, !PT ;  /* 0x0000000315ff7212 */ /* 0x000fe4000782f814 */
[C---:B------:R-:W-:Y:S02]  /*4560*/  LOP3.LUT P0, RZ, R22.reuse, 0x1, RZ, 0xc0, !PT ;  /* 0x0000000116ff7812 */ /* 0x040fe4000780c0ff */
[----:B------:R-:W-:-:S04]  /*4570*/  LOP3.LUT P2, RZ, R22, 0x2, RZ, 0xc0, !PT ;  /* 0x0000000216ff7812 */ /* 0x000fc8000784c0ff */
[----:B------:R-:W-:Y:S02]  /*4580*/  PLOP3.LUT P0, PT, P0, P1, P2, 0xe0, 0x0 ;  /* 0x000000000000781c */ /* 0x000fe40000703c20 */
[----:B------:R-:W-:Y:S02]  /*4590*/  LOP3.LUT P1, RZ, R0, 0x7fffff, RZ, 0xc0, !PT ;  /* 0x007fffff00ff7812 */ /* 0x000fe4000782c0ff */
[----:B------:R-:W-:-:S04]  /*45a0*/  SEL R3, RZ, 0x1, !P0 ;  /* 0x00000001ff037807 */ /* 0x000fc80004000000 */
[----:B------:R-:W-:-:S04]  /*45b0*/  IADD3 R3, PT, PT, -R3, RZ, RZ ;  /* 0x000000ff03037210 */ /* 0x000fc80007ffe1ff */
[----:B------:R-:W-:Y:S01]  /*45c0*/  ISETP.GE.AND P0, PT, R3, RZ, PT ;  /* 0x000000ff0300720c */ /* 0x000fe20003f06270 */
[----:B------:R-:W-:-:S05]  /*45d0*/  VIADD R3, R2, 0xffffff04 ;  /* 0xffffff0402037836 */ /* 0x000fca0000000000 */
[----:B------:R-:W-:-:S07]  /*45e0*/  SHF.R.U32.HI R3, RZ, R3, R20 ;  /* 0x00000003ff037219 */ /* 0x000fce0000011614 */
[----:B------:R-:W-:-:S04]  /*45f0*/  @!P0 IADD3 R3, PT, PT, R3, 0x1, RZ ;  /* 0x0000000103038810 */ /* 0x000fc80007ffe0ff */
[----:B------:R-:W-:-:S04]  /*4600*/  @!P1 SHF.L.U32 R3, R3, 0x1, RZ ;  /* 0x0000000103039819 */ /* 0x000fc800000006ff */
[----:B------:R-:W-:Y:S01]  /*4610*/  LOP3.LUT R3, R3, 0x80000000, R0, 0xf8, !PT ;  /* 0x8000000003037812 */ /* 0x000fe200078ef800 */
[----:B------:R-:W-:Y:S06]  /*4620*/  BRA `(.L_x_77) ;  /* 0x0000000000047947 */ /* 0x000fec0003800000 */
.L_x_78:
[----:B------:R0:W1:Y:S02]  /*4630*/  MUFU.RCP R3, R0 ;  /* 0x0000000000037308 */ /* 0x0000640000001000 */
.L_x_77:
[----:B------:R-:W-:Y:S05]  /*4640*/  BSYNC.RECONVERGENT B0 ;  /* 0x0000000000007941 */ /* 0x000fea0003800200 */
.L_x_75:
[----:B01----:R-:W-:Y:S01]  /*4650*/  MOV R0, R3 ;  /* 0x0000000300007202 */ /* 0x003fe20000000f00 */
[----:B------:R-:W-:Y:S02]  /*4660*/  HFMA2 R3, -RZ, RZ, 0, 0 ;  /* 0x00000000ff037431 */ /* 0x000fe400000001ff */
[----:B------:R-:W-:-:S04]  /*4670*/  IMAD.MOV.U32 R2, RZ, RZ, R17 ;  /* 0x000000ffff027224 */ /* 0x000fc800078e0011 */
[----:B------:R-:W-:Y:S05]  /*4680*/  RET.REL.NODEC R2 `(_Z8rand_devPfS_S_iii) ;  /* 0xffffffb8025c7950 */ /* 0x000fea0003c3ffff */
        .weak           $__internal_1_$__cuda_sm3x_div_rn_noftz_f32_slowpath
        .type           $__internal_1_$__cuda_sm3x_div_rn_noftz_f32_slowpath,@function
        .size           $__internal_1_$__cuda_sm3x_div_rn_noftz_f32_slowpath,(.L_x_92 - $__internal_1_$__cuda_sm3x_div_rn_noftz_f32_slowpath)
$__internal_1_$__cuda_sm3x_div_rn_noftz_f32_slowpath:
[----:B------:R-:W-:Y:S01]  /*4690*/  SHF.R.U32.HI R11, RZ, 0x17, R2 ;  /* 0x00000017ff0b7819 */ /* 0x000fe20000011602 */
[----:B------:R-:W-:Y:S01]  /*46a0*/  BSSY.RECONVERGENT B1, `(.L_x_79) ;  /* 0x0000064000017945 */ /* 0x000fe20003800200 */
[----:B------:R-:W-:Y:S01]  /*46b0*/  SHF.R.U32.HI R0, RZ, 0x17, R3 ;  /* 0x00000017ff007819 */ /* 0x000fe20000011603 */
[----:B------:R-:W-:Y:S01]  /*46c0*/  IMAD.MOV.U32 R14, RZ, RZ, 0x44610000 ;  /* 0x44610000ff0e7424 */ /* 0x000fe200078e00ff */
[----:B------:R-:W-:Y:S02]  /*46d0*/  LOP3.LUT R11, R11, 0xff, RZ, 0xc0, !PT ;  /* 0x000000ff0b0b7812 */ /* 0x000fe400078ec0ff */
[----:B------:R-:W-:Y:S02]  /*46e0*/  LOP3.LUT R18, R0, 0xff, RZ, 0xc0, !PT ;  /* 0x000000ff00127812 */ /* 0x000fe400078ec0ff */
[----:B------:R-:W-:Y:S02]  /*46f0*/  IADD3 R15, PT, PT, R11, -0x1, RZ ;  /* 0xffffffff0b0f7810 */ /* 0x000fe40007ffe0ff */
[----:B------:R-:W-:-:S02]  /*4700*/  IADD3 R17, PT, PT, R18, -0x1, RZ ;  /* 0xffffffff12117810 */ /* 0x000fc40007ffe0ff */
[----:B------:R-:W-:-:S04]  /*4710*/  ISETP.GT.U32.AND P0, PT, R15, 0xfd, PT ;  /* 0x000000fd0f00780c */ /* 0x000fc80003f04070 */
[----:B------:R-:W-:-:S13]  /*4720*/  ISETP.GT.U32.OR P0, PT, R17, 0xfd, P0 ;  /* 0x000000fd1100780c */ /* 0x000fda0000704470 */
[----:B------:R-:W-:Y:S01]  /*4730*/  @!P0 MOV R13, RZ ;  /* 0x000000ff000d8202 */ /* 0x000fe20000000f00 */
[----:B------:R-:W-:Y:S06]  /*4740*/  @!P0 BRA `(.L_x_80) ;  /* 0x0000000000608947 */ /* 0x000fec0003800000 */
[----:B------:R-:W-:Y:S01]  /*4750*/  HFMA2 R0, -RZ, RZ, 4.37890625, 0 ;  /* 0x44610000ff007431 */ /* 0x000fe200000001ff */
[----:B------:R-:W-:-:S04]  /*4760*/  FSETP.GTU.FTZ.AND P0, PT, |R3|, +INF , PT ;  /* 0x7f8000000300780b */ /* 0x000fc80003f1c200 */
[----:B------:R-:W-:-:S04]  /*4770*/  FSETP.GTU.FTZ.AND P1, PT, |R0|, +INF , PT ;  /* 0x7f8000000000780b */ /* 0x000fc80003f3c200 */
[----:B------:R-:W-:-:S13]  /*4780*/  PLOP3.LUT P0, PT, P0, P1, PT, 0xf8, 0x8f ;  /* 0x00000000008f781c */ /* 0x000fda0000703f70 */
[----:B------:R-:W-:Y:S05]  /*4790*/  @P0 BRA `(.L_x_81) ;  /* 0x00000004004c0947 */ /* 0x000fea0003800000 */
[----:B------:R-:W-:-:S13]  /*47a0*/  LOP3.LUT P0, RZ, R14, 0x7fffffff, R3, 0xc8, !PT ;  /* 0x7fffffff0eff7812 */ /* 0x000fda000780c803 */
[----:B------:R-:W-:Y:S05]  /*47b0*/  @!P0 BRA `(.L_x_82) ;  /* 0x00000004003c8947 */ /* 0x000fea0003800000 */
[C---:B------:R-:W-:Y:S02]  /*47c0*/  FSETP.NEU.FTZ.AND P2, PT, |R3|.reuse, +INF , PT ;  /* 0x7f8000000300780b */ /* 0x040fe40003f5d200 */
[----:B------:R-:W-:Y:S02]  /*47d0*/  FSETP.NEU.FTZ.AND P1, PT, |R0|, +INF , PT ;  /* 0x7f8000000000780b */ /* 0x000fe40003f3d200 */
[----:B------:R-:W-:-:S11]  /*47e0*/  FSETP.NEU.FTZ.AND P0, PT, |R3|, +INF , PT ;  /* 0x7f8000000300780b */ /* 0x000fd60003f1d200 */
[----:B------:R-:W-:Y:S05]  /*47f0*/  @!P1 BRA !P2, `(.L_x_82) ;  /* 0x00000004002c9947 */ /* 0x000fea0005000000 */
[----:B------:R-:W-:-:S04]  /*4800*/  LOP3.LUT P2, RZ, R3, 0x7fffffff, RZ, 0xc0, !PT ;  /* 0x7fffffff03ff7812 */ /* 0x000fc8000784c0ff */
[----:B------:R-:W-:-:S13]  /*4810*/  PLOP3.LUT P1, PT, P1, P2, PT, 0x2f, 0xf2 ;  /* 0x0000000000f2781c */ /* 0x000fda0000f24577 */
[----:B------:R-:W-:Y:S05]  /*4820*/  @P1 BRA `(.L_x_83) ;  /* 0x0000000400181947 */ /* 0x000fea0003800000 */
[----:B------:R-:W-:-:S04]  /*4830*/  LOP3.LUT P1, RZ, R14, 0x7fffffff, RZ, 0xc0, !PT ;  /* 0x7fffffff0eff7812 */ /* 0x000fc8000782c0ff */
[----:B------:R-:W-:-:S13]  /*4840*/  PLOP3.LUT P0, PT, P0, P1, PT, 0x2f, 0xf2 ;  /* 0x0000000000f2781c */ /* 0x000fda0000702577 */
[----:B------:R-:W-:Y:S05]  /*4850*/  @P0 BRA `(.L_x_84) ;  /* 0x0000000400000947 */ /* 0x000fea0003800000 */
[----:B------:R-:W-:Y:S02]  /*4860*/  ISETP.GE.AND P0, PT, R17, RZ, PT ;  /* 0x000000ff1100720c */ /* 0x000fe40003f06270 */
[----:B------:R-:W-:-:S11]  /*4870*/  ISETP.GE.AND P1, PT, R15, RZ, PT ;  /* 0x000000ff0f00720c */ /* 0x000fd60003f26270 */
[----:B------:R-:W-:Y:S01]  /*4880*/  @P0 MOV R13, RZ ;  /* 0x000000ff000d0202 */ /* 0x000fe20000000f00 */
[----:B------:R-:W-:Y:S02]  /*4890*/  @!P0 IMAD.MOV.U32 R13, RZ, RZ, -0x40 ;  /* 0xffffffc0ff0d8424 */ /* 0x000fe400078e00ff */
[----:B------:R-:W-:Y:S01]  /*48a0*/  @!P0 FFMA R3, R3, 1.84467440737095516160e+19, RZ ;  /* 0x5f80000003038823 */ /* 0x000fe200000000ff */
[----:B------:R-:W-:Y:S02]  /*48b0*/  @!P1 FFMA R14, R0, 1.84467440737095516160e+19, RZ ;  /* 0x5f800000000e9823 */ /* 0x000fe400000000ff */
[----:B------:R-:W-:-:S07]  /*48c0*/  @!P1 IADD3 R13, PT, PT, R13, 0x40, RZ ;  /* 0x000000400d0d9810 */ /* 0x000fce0007ffe0ff */
.L_x_80:
[----:B------:R-:W-:Y:S01]  /*48d0*/  LEA R15, R11, 0xc0800000, 0x17 ;  /* 0xc08000000b0f7811 */ /* 0x000fe200078eb8ff */
[----:B------:R-:W-:Y:S03]  /*48e0*/  BSSY.RECONVERGENT B2, `(.L_x_85) ;  /* 0x0000036000027945 */ /* 0x000fe60003800200 */
[----:B------:R-:W-:Y:S02]  /*48f0*/  IADD3 R15, PT, PT, -R15, R14, RZ ;  /* 0x0000000e0f0f7210 */ /* 0x000fe40007ffe1ff */
[----:B------:R-:W-:Y:S02]  /*4900*/  IADD3 R14, PT, PT, R18, -0x7f, RZ ;  /* 0xffffff81120e7810 */ /* 0x000fe40007ffe0ff */
[----:B------:R-:W0:Y:S01]  /*4910*/  MUFU.RCP R17, R15 ;  /* 0x0000000f00117308 */ /* 0x000e220000001000 */
[----:B------:R-:W-:Y:S02]  /*4920*/  FADD.FTZ R19, -R15, -RZ ;  /* 0x800000ff0f137221 */ /* 0x000fe40000010100 */
[C---:B------:R-:W-:Y:S01]  /*4930*/  IMAD R0, R14.reuse, -0x800000, R3 ;  /* 0xff8000000e007824 */ /* 0x040fe200078e0203 */
[----:B------:R-:W-:-:S05]  /*4940*/  IADD3 R14, PT, PT, R14, 0x7f, -R11 ;  /* 0x0000007f0e0e7810 */ /* 0x000fca0007ffe80b */
[----:B------:R-:W-:Y:S02]  /*4950*/  IMAD.IADD R14, R14, 0x1, R13 ;  /* 0x000000010e0e7824 */ /* 0x000fe400078e020d */
[----:B0-----:R-:W-:-:S04]  /*4960*/  FFMA R18, R17, R19, 1 ;  /* 0x3f80000011127423 */ /* 0x001fc80000000013 */
[----:B------:R-:W-:-:S04]  /*4970*/  FFMA R20, R17, R18, R17 ;  /* 0x0000001211147223 */ /* 0x000fc80000000011 */
[----:B------:R-:W-:-:S04]  /*4980*/  FFMA R3, R0, R20, RZ ;  /* 0x0000001400037223 */ /* 0x000fc800000000ff */
[----:B------:R-:W-:-:S04]  /*4990*/  FFMA R18, R19, R3, R0 ;  /* 0x0000000313127223 */ /* 0x000fc80000000000 */
[----:B------:R-:W-:-:S04]  /*49a0*/  FFMA R17, R20, R18, R3 ;  /* 0x0000001214117223 */ /* 0x000fc80000000003 */
[----:B------:R-:W-:-:S04]  /*49b0*/  FFMA R18, R19, R17, R0 ;  /* 0x0000001113127223 */ /* 0x000fc80000000000 */
[----:B------:R-:W-:-:S05]  /*49c0*/  FFMA R3, R20, R18, R17 ;  /* 0x0000001214037223 */ /* 0x000fca0000000011 */
[----:B------:R-:W-:-:S04]  /*49d0*/  SHF.R.U32.HI R0, RZ, 0x17, R3 ;  /* 0x00000017ff007819 */ /* 0x000fc80000011603 */
[----:B------:R-:W-:-:S04]  /*49e0*/  LOP3.LUT R0, R0, 0xff, RZ, 0xc0, !PT ;  /* 0x000000ff00007812 */ /* 0x000fc800078ec0ff */
[----:B------:R-:W-:-:S04]  /*49f0*/  IADD3 R15, PT, PT, R0, R14, RZ ;  /* 0x0000000e000f7210 */ /* 0x000fc80007ffe0ff */
[----:B------:R-:W-:-:S04]  /*4a00*/  IADD3 R0, PT, PT, R15, -0x1, RZ ;  /* 0xffffffff0f007810 */ /* 0x000fc80007ffe0ff */
[----:B------:R-:W-:-:S13]  /*4a10*/  ISETP.GE.U32.AND P0, PT, R0, 0xfe, PT ;  /* 0x000000fe0000780c */ /* 0x000fda0003f06070 */
[----:B------:R-:W-:Y:S05]  /*4a20*/  @!P0 BRA `(.L_x_86) ;  /* 0x0000000000808947 */ /* 0x000fea0003800000 */
[----:B------:R-:W-:-:S13]  /*4a30*/  ISETP.GT.AND P0, PT, R15, 0xfe, PT ;  /* 0x000000fe0f00780c */ /* 0x000fda0003f04270 */
[----:B------:R-:W-:Y:S05]  /*4a40*/  @P0 BRA `(.L_x_87) ;  /* 0x00000000006c0947 */ /* 0x000fea0003800000 */
[----:B------:R-:W-:-:S13]  /*4a50*/  ISETP.GE.AND P0, PT, R15, 0x1, PT ;  /* 0x000000010f00780c */ /* 0x000fda0003f06270 */
[----:B------:R-:W-:Y:S05]  /*4a60*/  @P0 BRA `(.L_x_88) ;  /* 0x0000000000740947 */ /* 0x000fea0003800000 */
[----:B------:R-:W-:Y:S02]  /*4a70*/  ISETP.GE.AND P0, PT, R15, -0x18, PT ;  /* 0xffffffe80f00780c */ /* 0x000fe40003f06270 */
[----:B------:R-:W-:-:S11]  /*4a80*/  LOP3.LUT R3, R3, 0x80000000, RZ, 0xc0, !PT ;  /* 0x8000000003037812 */ /* 0x000fd600078ec0ff */
[----:B------:R-:W-:Y:S05]  /*4a90*/  @!P0 BRA `(.L_x_88) ;  /* 0x0000000000688947 */ /* 0x000fea0003800000 */
[CCC-:B------:R-:W-:Y:S01]  /*4aa0*/  FFMA.RZ R0, R20.reuse, R18.reuse, R17.reuse ;  /* 0x0000001214007223 */ /* 0x1c0fe2000000c011 */
[C---:B------:R-:W-:Y:S01]  /*4ab0*/  IADD3 R14, PT, PT, R15.reuse, 0x20, RZ ;  /* 0x000000200f0e7810 */ /* 0x040fe20007ffe0ff */
[-CC-:B------:R-:W-:Y:S01]  /*4ac0*/  FFMA.RM R11, R20, R18.reuse, R17.reuse ;  /* 0x00000012140b7223 */ /* 0x180fe20000004011 */
[C---:B------:R-:W-:Y:S02]  /*4ad0*/  ISETP.NE.AND P2, PT, R15.reuse, RZ, PT ;  /* 0x000000ff0f00720c */ /* 0x040fe40003f45270 */
[----:B------:R-:W-:Y:S01]  /*4ae0*/  LOP3.LUT R13, R0, 0x7fffff, RZ, 0xc0, !PT ;  /* 0x007fffff000d7812 */ /* 0x000fe200078ec0ff */
[----:B------:R-:W-:Y:S01]  /*4af0*/  FFMA.RP R0, R20, R18, R17 ;  /* 0x0000001214007223 */ /* 0x000fe20000008011 */
[----:B------:R-:W-:Y:S01]  /*4b00*/  ISETP.NE.AND P1, PT, R15, RZ, PT ;  /* 0x000000ff0f00720c */ /* 0x000fe20003f25270 */
[----:B------:R-:W-:Y:S01]  /*4b10*/  IMAD.MOV R15, RZ, RZ, -R15 ;  /* 0x000000ffff0f7224 */ /* 0x000fe200078e0a0f */
[----:B------:R-:W-:Y:S02]  /*4b20*/  LOP3.LUT R13, R13, 0x800000, RZ, 0xfc, !PT ;  /* 0x008000000d0d7812 */ /* 0x000fe400078efcff */
[----:B------:R-:W-:-:S02]  /*4b30*/  FSETP.NEU.FTZ.AND P0, PT, R0, R11, PT ;  /* 0x0000000b0000720b */ /* 0x000fc40003f1d000 */
[----:B------:R-:W-:Y:S02]  /*4b40*/  SHF.L.U32 R14, R13, R14, RZ ;  /* 0x0000000e0d0e7219 */ /* 0x000fe400000006ff */
[----:B------:R-:W-:Y:S02]  /*4b50*/  SEL R0, R15, RZ, P2 ;  /* 0x000000ff0f007207 */ /* 0x000fe40001000000 */
[----:B------:R-:W-:Y:S02]  /*4b60*/  ISETP.NE.AND P1, PT, R14, RZ, P1 ;  /* 0x000000ff0e00720c */ /* 0x000fe40000f25270 */
[----:B------:R-:W-:Y:S02]  /*4b70*/  SHF.R.U32.HI R0, RZ, R0, R13 ;  /* 0x00000000ff007219 */ /* 0x000fe4000001160d */
[----:B------:R-:W-:Y:S02]  /*4b80*/  PLOP3.LUT P0, PT, P0, P1, PT, 0xf8, 0x8f ;  /* 0x00000000008f781c */ /* 0x000fe40000703f70 */
[----:B------:R-:W-:-:S02]  /*4b90*/  SHF.R.U32.HI R14, RZ, 0x1, R0 ;  /* 0x00000001ff0e7819 */ /* 0x000fc40000011600 */
[----:B------:R-:W-:-:S04]  /*4ba0*/  SEL R11, RZ, 0x1, !P0 ;  /* 0x00000001ff0b7807 */ /* 0x000fc80004000000 */
[----:B------:R-:W-:-:S04]  /*4bb0*/  LOP3.LUT R11, R11, 0x1, R14, 0xf8, !PT ;  /* 0x000000010b0b7812 */ /* 0x000fc800078ef80e */
[----:B------:R-:W-:-:S04]  /*4bc0*/  LOP3.LUT R11, R11, R0, RZ, 0xc0, !PT ;  /* 0x000000000b0b7212 */ /* 0x000fc800078ec0ff */
[----:B------:R-:W-:-:S04]  /*4bd0*/  IADD3 R14, PT, PT, R14, R11, RZ ;  /* 0x0000000b0e0e7210 */ /* 0x000fc80007ffe0ff */
[----:B------:R-:W-:Y:S01]  /*4be0*/  LOP3.LUT R3, R14, R3, RZ, 0xfc, !PT ;  /* 0x000000030e037212 */ /* 0x000fe200078efcff */
[----:B------:R-:W-:Y:S06]  /*4bf0*/  BRA `(.L_x_88) ;  /* 0x0000000000107947 */ /* 0x000fec0003800000 */
.L_x_87:
[----:B------:R-:W-:-:S04]  /*4c00*/  LOP3.LUT R3, R3, 0x80000000, RZ, 0xc0, !PT ;  /* 0x8000000003037812 */ /* 0x000fc800078ec0ff */
[----:B------:R-:W-:Y:S01]  /*4c10*/  LOP3.LUT R3, R3, 0x7f800000, RZ, 0xfc, !PT ;  /* 0x7f80000003037812 */ /* 0x000fe200078efcff */
[----:B------:R-:W-:Y:S06]  /*4c20*/  BRA `(.L_x_88) ;  /* 0x0000000000047947 */ /* 0x000fec0003800000 */
.L_x_86:
[----:B------:R-:W-:-:S07]  /*4c30*/  LEA R3, R14, R3, 0x17 ;  /* 0x000000030e037211 */ /* 0x000fce00078eb8ff */
.L_x_88:
[----:B------:R-:W-:Y:S05]  /*4c40*/  BSYNC.RECONVERGENT B2 ;  /* 0x0000000000027941 */ /* 0x000fea0003800200 */
.L_x_85:
[----:B------:R-:W-:Y:S05]  /*4c50*/  BRA `(.L_x_89) ;  /* 0x0000000000207947 */ /* 0x000fea0003800000 */
.L_x_84:
[----:B------:R-:W-:-:S04]  /*4c60*/  LOP3.LUT R3, R14, 0x80000000, R3, 0x48, !PT ;  /* 0x800000000e037812 */ /* 0x000fc800078e4803 */
[----:B------:R-:W-:Y:S01]  /*4c70*/  LOP3.LUT R3, R3, 0x7f800000, RZ, 0xfc, !PT ;  /* 0x7f80000003037812 */ /* 0x000fe200078efcff */
[----:B------:R-:W-:Y:S06]  /*4c80*/  BRA `(.L_x_89) ;  /* 0x0000000000147947 */ /* 0x000fec0003800000 */
.L_x_83:
[----:B------:R-:W-:Y:S01]  /*4c90*/  LOP3.LUT R3, R14, 0x80000000, R3, 0x48, !PT ;  /* 0x800000000e037812 */ /* 0x000fe200078e4803 */
[----:B------:R-:W-:Y:S06]  /*4ca0*/  BRA `(.L_x_89) ;  /* 0x00000000000c7947 */ /* 0x000fec0003800000 */
.L_x_82:
[----:B------:R-:W0:Y:S01]  /*4cb0*/  MUFU.RSQ R3, -QNAN ;  /* 0xffc0000000037908 */ /* 0x000e220000001400 */
[----:B------:R-:W-:Y:S05]  /*4cc0*/  BRA `(.L_x_89) ;  /* 0x0000000000047947 */ /* 0x000fea0003800000 */
.L_x_81:
[----:B------:R-:W-:-:S07]  /*4cd0*/  FADD.FTZ R3, R3, R0 ;  /* 0x0000000003037221 */ /* 0x000fce0000010000 */
.L_x_89:
[----:B------:R-:W-:Y:S05]  /*4ce0*/  BSYNC.RECONVERGENT B1 ;  /* 0x0000000000017941 */ /* 0x000fea0003800200 */
.L_x_79:
[----:B------:R-:W-:-:S04]  /*4cf0*/  HFMA2 R13, -RZ, RZ, 0, 0 ;  /* 0x00000000ff0d7431 */ /* 0x000fc800000001ff */
[----:B0-----:R-:W-:Y:S05]  /*4d00*/  RET.REL.NODEC R12 `(_Z8rand_devPfS_S_iii) ;  /* 0xffffffb00cbc7950 */ /* 0x001fea0003c3ffff */
.L_x_90:
[----:B------:R-:W-:-:S00]  /*4d10*/  BRA `(.L_x_90) ;  /* 0xfffffffc00fc7947 */ /* 0x000fc0000383ffff */
[----:B------:R-:W-:-:S00]  /*4d20*/  NOP ;  /* 0x0000000000007918 */ /* 0x000fc00000000000 */
        /* <DEDUP_REMOVED lines=13> */
.L_x_92:


//--------------------- .nv.global.init           --------------------------
	.section	.nv.global.init,"aw",@progbits
.nv.global.init:
	.type		$str,@object
	.size		$str,(.L_0 - $str)
$str:
        /*0000*/ 	.byte	0x4c, 0x65, 0x61, 0x72, 0x6e, 0x69, 0x6e, 0x67, 0x20, 0x72, 0x61, 0x74, 0x65, 0x73, 0x3a, 0x20
        /*0010*/ 	.byte	0x25, 0x2e, 0x33, 0x66, 0x20, 0x61, 0x6e, 0x64, 0x20, 0x25, 0x2e, 0x33, 0x66, 0x2d, 0x2d, 0x2d
        /*0020*/ 	.byte	0x57, 0x65, 0x69, 0x67, 0x68, 0x74, 0x73, 0x20, 0x6f, 0x66, 0x20, 0x62, 0x61, 0x74, 0x63, 0x68
        /*0030*/ 	.byte	0x20, 0x25, 0x64, 0x20, 0x61, 0x72, 0x65, 0x3a, 0x20, 0x25, 0x2e, 0x33, 0x66, 0x20, 0x26, 0x20
        /*0040*/ 	.byte	0x25, 0x2e, 0x33, 0x66, 0x2d, 0x2d, 0x2d, 0x65, 0x72, 0x72, 0x6f, 0x72, 0x20, 0x69, 0x73, 0x3a
        /*0050*/ 	.byte	0x20, 0x25, 0x2e, 0x33, 0x66, 0x0a, 0x00
.L_0:


//--------------------- .nv.shared.reserved.0     --------------------------
	.section	.nv.shared.reserved.0,"aw",@nobits
	.weak		__nv_reservedSMEM_offset_0_alias
	.size		__nv_reservedSMEM_offset_0_alias, 0, 64
	.other		__nv_reservedSMEM_offset_0_alias,@"STO_CUDA_RESERVED_SHARED STV_DEFAULT"
__nv_reservedSMEM_offset_0_alias:
	.zero		0
	.zero		64


//--------------------- .nv.constant0._Z8rand_devPfS_S_iii --------------------------
	.section	.nv.constant0._Z8rand_devPfS_S_iii,"a",@progbits
	.sectionflags	@""
	.align	4
.nv.constant0._Z8rand_devPfS_S_iii:
	.zero		932


//--------------------- SYMBOLS --------------------------

	.type		.nv.reservedSmem.offset0,@object
	.size		.nv.reservedSmem.offset0,0x4
	.type		vprintf,@function
